	.target	sm_90a

	.elftype	@"ET_EXEC"


//--------------------- .note.nv.tkinfo           --------------------------
	.section	.note.nv.tkinfo,"",@"SHT_NOTE"
	.sectionflags	@"SHF_NOTE_NV_TKINFO"
	.tkinfo
        /*0018*/ 	.word	0x00000002
        /*0030*/ 	.string	""
        /*0030*/ 	.string	"ptxas"
        /*0030*/ 	.string	"Cuda compilation tools, release 13.0, V13.0.88"
        /*0030*/ 	.string	"Build cuda_13.0.r13.0/compiler.36424714_0"
        /*0030*/ 	.string	"-arch sm_90a -m 64 "



//--------------------- .note.nv.cuinfo           --------------------------
	.section	.note.nv.cuinfo,"",@"SHT_NOTE"
	.sectionflags	@"SHF_NOTE_NV_CUINFO"
        /*0018*/ 	.short	0x0002
        /*001a*/ 	.short	0x005a
        /*001c*/ 	.short	0x0082
	.zero		2


//--------------------- .nv.info                  --------------------------
	.section	.nv.info,"",@"SHT_CUDA_INFO"
	.align	4


	//----- nvinfo : EIATTR_REGCOUNT
	.align		4
        /*0000*/ 	.byte	0x04, 0x2f
        /*0002*/ 	.short	(.L_16 - .L_15)
	.align		4
.L_15:
        /*0004*/ 	.word	index@(_ZN7cutlass13device_kernelINS_4fmha6kernel28FmhaKernelTmaWarpSpecializedINS1_10collective30FmhaMainloopTmaWarpSpecializedINS_10bfloat16_tEffN4cute5tupleIJNS7_1CILi128EEENS9_ILi64EEESA_EEENS8_IJiNS9_ILi1EEENS8_IJiiEEEEEESF_SF_NS4_14ResidualFusionEJEEENS4_15FmhaFwdEpilogueIS6_fNS8_IJSB_SA_SB_EEEEENS2_23IndividualTileSchedulerEJEEEEEvNT_6ParamsE)
        /*0008*/ 	.word	0x000000a8


	//----- nvinfo : EIATTR_FRAME_SIZE
	.align		4
.L_16:
        /*000c*/ 	.byte	0x04, 0x11
        /*000e*/ 	.short	(.L_18 - .L_17)
	.align		4
.L_17:
        /*0010*/ 	.word	index@($__internal_0_$__cuda_sm20_rcp_rn_f32_slowpath)
        /*0014*/ 	.word	0x00000000


	//----- nvinfo : EIATTR_FRAME_SIZE
	.align		4
.L_18:
        /*0018*/ 	.byte	0x04, 0x11
        /*001a*/ 	.short	(.L_20 - .L_19)
	.align		4
.L_19:
        /*001c*/ 	.word	index@(_ZN7cutlass13device_kernelINS_4fmha6kernel28FmhaKernelTmaWarpSpecializedINS1_10collective30FmhaMainloopTmaWarpSpecializedINS_10bfloat16_tEffN4cute5tupleIJNS7_1CILi128EEENS9_ILi64EEESA_EEENS8_IJiNS9_ILi1EEENS8_IJiiEEEEEESF_SF_NS4_14ResidualFusionEJEEENS4_15FmhaFwdEpilogueIS6_fNS8_IJSB_SA_SB_EEEEENS2_23IndividualTileSchedulerEJEEEEEvNT_6ParamsE)
        /*0020*/ 	.word	0x00000000


	//----- nvinfo : EIATTR_MIN_STACK_SIZE
	.align		4
.L_20:
        /*0024*/ 	.byte	0x04, 0x12
        /*0026*/ 	.short	(.L_22 - .L_21)
	.align		4
.L_21:
        /*0028*/ 	.word	index@(_ZN7cutlass13device_kernelINS_4fmha6kernel28FmhaKernelTmaWarpSpecializedINS1_10collective30FmhaMainloopTmaWarpSpecializedINS_10bfloat16_tEffN4cute5tupleIJNS7_1CILi128EEENS9_ILi64EEESA_EEENS8_IJiNS9_ILi1EEENS8_IJiiEEEEEESF_SF_NS4_14ResidualFusionEJEEENS4_15FmhaFwdEpilogueIS6_fNS8_IJSB_SA_SB_EEEEENS2_23IndividualTileSchedulerEJEEEEEvNT_6ParamsE)
        /*002c*/ 	.word	0x00000000
.L_22:


//--------------------- .nv.compat                --------------------------
	.section	.nv.compat,"",@"SHT_CUDA_COMPAT_INFO"
	.align	4
        /*0000*/ 	.byte	0x02, 0x09, 0x01, 0x00, 0x02, 0x02, 0x04, 0x00, 0x02, 0x05, 0x05, 0x00, 0x03, 0x07, 0x01, 0x01
        /*0010*/ 	.byte	0x02, 0x03, 0x01, 0x00, 0x02, 0x06, 0x01, 0x00, 0x04, 0x0b, 0x08, 0x00, 0x00, 0x00, 0x00, 0x00
        /*0020*/ 	.byte	0x00, 0x00, 0x00, 0x00


//--------------------- .nv.info._ZN7cutlass13device_kernelINS_4fmha6kernel28FmhaKernelTmaWarpSpecializedINS1_10collective30FmhaMainloopTmaWarpSpecializedINS_10bfloat16_tEffN4cute5tupleIJNS7_1CILi128EEENS9_ILi64EEESA_EEENS8_IJiNS9_ILi1EEENS8_IJiiEEEEEESF_SF_NS4_14ResidualFusionEJEEENS4_15FmhaFwdEpilogueIS6_fNS8_IJSB_SA_SB_EEEEENS2_23IndividualTileSchedulerEJEEEEEvNT_6ParamsE --------------------------
	.section	.nv.info._ZN7cutlass13device_kernelINS_4fmha6kernel28FmhaKernelTmaWarpSpecializedINS1_10collective30FmhaMainloopTmaWarpSpecializedINS_10bfloat16_tEffN4cute5tupleIJNS7_1CILi128EEENS9_ILi64EEESA_EEENS8_IJiNS9_ILi1EEENS8_IJiiEEEEEESF_SF_NS4_14ResidualFusionEJEEENS4_15FmhaFwdEpilogueIS6_fNS8_IJSB_SA_SB_EEEEENS2_23IndividualTileSchedulerEJEEEEEvNT_6ParamsE,"",@"SHT_CUDA_INFO"
	.sectionflags	@""
	.align	4


	//----- nvinfo : EIATTR_CUDA_API_VERSION
	.align		4
        /*0000*/ 	.byte	0x04, 0x37
        /*0002*/ 	.short	(.L_24 - .L_23)
.L_23:
        /*0004*/ 	.word	0x00000082


	//----- nvinfo : EIATTR_KPARAM_INFO
	.align		4
.L_24:
        /*0008*/ 	.byte	0x04, 0x17
        /*000a*/ 	.short	(.L_26 - .L_25)
.L_25:
        /*000c*/ 	.word	0x00000000
        /*0010*/ 	.short	0x0000
        /*0012*/ 	.short	0x0070
        /*0014*/ 	.byte	0x00, 0xf0, 0x01, 0x20


	//----- nvinfo : EIATTR_SPARSE_MMA_MASK
	.align		4
.L_26:
        /*0018*/ 	.byte	0x03, 0x50
        /*001a*/ 	.short	0x0000


	//----- nvinfo : EIATTR_MAXREG_COUNT
	.align		4
        /*001c*/ 	.byte	0x03, 0x1b
        /*001e*/ 	.short	0x00a8


	//----- nvinfo : EIATTR_NUM_BARRIERS
	.align		4
        /*0020*/ 	.byte	0x02, 0x4c
        /*0022*/ 	.byte	0x02
	.zero		1


	//----- nvinfo : EIATTR_EXTERNS
	.align		4
        /*0024*/ 	.byte	0x04, 0x0f
        /*0026*/ 	.short	(.L_28 - .L_27)


	//   ....[0]....
	.align		4
.L_27:
        /*0028*/ 	.word	index@(__assertfail)


	//----- nvinfo : EIATTR_MERCURY_ISA_VERSION
	.align		4
.L_28:
        /*002c*/ 	.byte	0x03, 0x5f
        /*002e*/ 	.short	0x0101


	//----- nvinfo : EIATTR_INT_WARP_WIDE_INSTR_OFFSETS
	.align		4
        /*0030*/ 	.byte	0x04, 0x31
        /*0032*/ 	.short	(.L_30 - .L_29)


	//   ....[0]....
.L_29:
        /*0034*/ 	.word	0x000006f0


	//   ....[1]....
        /*0038*/ 	.word	0x00000700


	//   ....[2]....
        /*003c*/ 	.word	0x00000710


	//   ....[3]....
        /*0040*/ 	.word	0x00000720


	//   ....[4]....
        /*0044*/ 	.word	0x00000790


	//----- nvinfo : EIATTR_COOP_GROUP_MASK_REGIDS
	.align		4
.L_30:
        /*0048*/ 	.byte	0x04, 0x29
        /*004a*/ 	.short	(.L_32 - .L_31)


	//   ....[0]....
.L_31:
        /*004c*/ 	.word	0xffffffff


	//   ....[1]....
        /*0050*/ 	.word	0xffffffff


	//   ....[2]....
        /*0054*/ 	.word	0xffffffff


	//   ....[3]....
        /*0058*/ 	.word	0xffffffff


	//   ....[4]....
        /*005c*/ 	.word	0xffffffff


	//   ....[5]....
        /*0060*/ 	.word	0xffffffff


	//   ....[6]....
        /*0064*/ 	.word	0xffffffff


	//   ....[7]....
        /*0068*/ 	.word	0xffffffff


	//   ....[8]....
        /*006c*/ 	.word	0xffffffff


	//   ....[9]....
        /*0070*/ 	.word	0xffffffff


	//   ....[10]....
        /*0074*/ 	.word	0xffffffff


	//   ....[11]....
        /*0078*/ 	.word	0xffffffff


	//   ....[12]....
        /*007c*/ 	.word	0xffffffff


	//   ....[13]....
        /*0080*/ 	.word	0xffffffff


	//   ....[14]....
        /*0084*/ 	.word	0xffffffff


	//   ....[15]....
        /*0088*/ 	.word	0xffffffff


	//   ....[16]....
        /*008c*/ 	.word	0xffffffff


	//   ....[17]....
        /*0090*/ 	.word	0xffffffff


	//   ....[18]....
        /*0094*/ 	.word	0xffffffff


	//   ....[19]....
        /*0098*/ 	.word	0xffffffff


	//   ....[20]....
        /*009c*/ 	.word	0xffffffff


	//   ....[21]....
        /*00a0*/ 	.word	0xffffffff


	//----- nvinfo : EIATTR_COOP_GROUP_INSTR_OFFSETS
	.align		4
.L_32:
        /*00a4*/ 	.byte	0x04, 0x28
        /*00a6*/ 	.short	(.L_34 - .L_33)


	//   ....[0]....
.L_33:
        /*00a8*/ 	.word	0x00000050


	//   ....[1]....
        /*00ac*/ 	.word	0x00000080


	//   ....[2]....
        /*00b0*/ 	.word	0x000001b0


	//   ....[3]....
        /*00b4*/ 	.word	0x00000370


	//   ....[4]....
        /*00b8*/ 	.word	0x00000530


	//   ....[5]....
        /*00bc*/ 	.word	0x00000690


	//   ....[6]....
        /*00c0*/ 	.word	0x000017d0


	//   ....[7]....
        /*00c4*/ 	.word	0x00001820


	//   ....[8]....
        /*00c8*/ 	.word	0x00001b80


	//   ....[9]....
        /*00cc*/ 	.word	0x00001c70


	//   ....[10]....
        /*00d0*/ 	.word	0x00002e70


	//   ....[11]....
        /*00d4*/ 	.word	0x00002ea0


	//   ....[12]....
        /*00d8*/ 	.word	0x000031a0


	//   ....[13]....
        /*00dc*/ 	.word	0x000032c0


	//   ....[14]....
        /*00e0*/ 	.word	0x00004ea0


	//   ....[15]....
        /*00e4*/ 	.word	0x00004f00


	//   ....[16]....
        /*00e8*/ 	.word	0x00005270


	//   ....[17]....
        /*00ec*/ 	.word	0x00005380


	//   ....[18]....
        /*00f0*/ 	.word	0x00006680


	//   ....[19]....
        /*00f4*/ 	.word	0x000066b0


	//   ....[20]....
        /*00f8*/ 	.word	0x00006700


	//   ....[21]....
        /*00fc*/ 	.word	0x00006710


	//----- nvinfo : EIATTR_REG_RECONFIG
	.align		4
.L_34:
        /*0100*/ 	.byte	0x01, 0x54
	.zero		2


	//----- nvinfo : EIATTR_SYSCALL_OFFSETS
	.align		4
        /*0104*/ 	.byte	0x04, 0x46
        /*0106*/ 	.short	(.L_36 - .L_35)


	//   ....[0]....
.L_35:
        /*0108*/ 	.word	0x000072e0


	//   ....[1]....
        /*010c*/ 	.word	0x00007440


	//----- nvinfo : EIATTR_MBARRIER_INSTR_OFFSETS
	.align		4
.L_36:
        /*0110*/ 	.byte	0x04, 0x39
        /*0112*/ 	.short	(.L_38 - .L_37)


	//   ....[0]....
.L_37:
        /*0114*/ 	.word	0x00000320
        /*0118*/ 	.word	0x000000ff
        /*011c*/ 	.word	0x0001c050
        /*0120*/ 	.short	0x0100
        /*0122*/ 	.byte	0x06
	.zero		1


	//   ....[1]....
        /*0124*/ 	.word	0x00000330
        /*0128*/ 	.word	0x000000ff
        /*012c*/ 	.word	0x0001c060
        /*0130*/ 	.short	0x0100
        /*0132*/ 	.byte	0x06
	.zero		1


	//   ....[2]....
        /*0134*/ 	.word	0x00000340
        /*0138*/ 	.word	0x000000ff
        /*013c*/ 	.word	0x0001c058
        /*0140*/ 	.short	0x0100
        /*0142*/ 	.byte	0x06
	.zero		1


	//   ....[3]....
        /*0144*/ 	.word	0x00000350
        /*0148*/ 	.word	0x000000ff
        /*014c*/ 	.word	0x0001c068
        /*0150*/ 	.short	0x0100
        /*0152*/ 	.byte	0x06
	.zero		1


	//   ....[4]....
        /*0154*/ 	.word	0x00000480
        /*0158*/ 	.word	0x000000ff
        /*015c*/ 	.word	0x0001c000
        /*0160*/ 	.short	0x0100
        /*0162*/ 	.byte	0x06
	.zero		1


	//   ....[5]....
        /*0164*/ 	.word	0x00000490
        /*0168*/ 	.word	0x000000ff
        /*016c*/ 	.word	0x0001c028
        /*0170*/ 	.short	0x0100
        /*0172*/ 	.byte	0x06
	.zero		1


	//   ....[6]....
        /*0174*/ 	.word	0x000004a0
        /*0178*/ 	.word	0x000000ff
        /*017c*/ 	.word	0x0001c008
        /*0180*/ 	.short	0x0100
        /*0182*/ 	.byte	0x06
	.zero		1


	//   ....[7]....
        /*0184*/ 	.word	0x000004b0
        /*0188*/ 	.word	0x000000ff
        /*018c*/ 	.word	0x0001c030
        /*0190*/ 	.short	0x0100
        /*0192*/ 	.byte	0x06
	.zero		1


	//   ....[8]....
        /*0194*/ 	.word	0x000004c0
        /*0198*/ 	.word	0x000000ff
        /*019c*/ 	.word	0x0001c010
        /*01a0*/ 	.short	0x0100
        /*01a2*/ 	.byte	0x06
	.zero		1


	//   ....[9]....
        /*01a4*/ 	.word	0x000004d0
        /*01a8*/ 	.word	0x000000ff
        /*01ac*/ 	.word	0x0001c038
        /*01b0*/ 	.short	0x0100
        /*01b2*/ 	.byte	0x06
	.zero		1


	//   ....[10]....
        /*01b4*/ 	.word	0x000004e0
        /*01b8*/ 	.word	0x000000ff
        /*01bc*/ 	.word	0x0001c018
        /*01c0*/ 	.short	0x0100
        /*01c2*/ 	.byte	0x06
	.zero		1


	//   ....[11]....
        /*01c4*/ 	.word	0x000004f0
        /*01c8*/ 	.word	0x000000ff
        /*01cc*/ 	.word	0x0001c040
        /*01d0*/ 	.short	0x0100
        /*01d2*/ 	.byte	0x06
	.zero		1


	//   ....[12]....
        /*01d4*/ 	.word	0x00000500
        /*01d8*/ 	.word	0x000000ff
        /*01dc*/ 	.word	0x0001c020
        /*01e0*/ 	.short	0x0100
        /*01e2*/ 	.byte	0x06
	.zero		1


	//   ....[13]....
        /*01e4*/ 	.word	0x00000510
        /*01e8*/ 	.word	0x000000ff
        /*01ec*/ 	.word	0x0001c048
        /*01f0*/ 	.short	0x0100
        /*01f2*/ 	.byte	0x06
	.zero		1


	//   ....[14]....
        /*01f4*/ 	.word	0x00000640
        /*01f8*/ 	.word	0x000000ff
        /*01fc*/ 	.word	0x0001c070
        /*0200*/ 	.short	0x0100
        /*0202*/ 	.byte	0x06
	.zero		1


	//   ....[15]....
        /*0204*/ 	.word	0x00000650
        /*0208*/ 	.word	0x000000ff
        /*020c*/ 	.word	0x0001c080
        /*0210*/ 	.short	0x0100
        /*0212*/ 	.byte	0x06
	.zero		1


	//   ....[16]....
        /*0214*/ 	.word	0x00000660
        /*0218*/ 	.word	0x000000ff
        /*021c*/ 	.word	0x0001c078
        /*0220*/ 	.short	0x0100
        /*0222*/ 	.byte	0x06
	.zero		1


	//   ....[17]....
        /*0224*/ 	.word	0x00000670
        /*0228*/ 	.word	0x000000ff
        /*022c*/ 	.word	0x0001c088
        /*0230*/ 	.short	0x0100
        /*0232*/ 	.byte	0x06
	.zero		1


	//   ....[18]....
        /*0234*/ 	.word	0x000007b0
        /*0238*/ 	.word	0x000000ff
        /*023c*/ 	.word	0x0001c090
        /*0240*/ 	.short	0x0100
        /*0242*/ 	.byte	0x06
	.zero		1


	//   ....[19]....
        /*0244*/ 	.word	0x000007c0
        /*0248*/ 	.word	0x000000ff
        /*024c*/ 	.word	0x0001c098
        /*0250*/ 	.short	0x0100
        /*0252*/ 	.byte	0x06
	.zero		1


	//   ....[20]....
        /*0254*/ 	.word	0x000007d0
        /*0258*/ 	.word	0x000000ff
        /*025c*/ 	.word	0x0001c0a0
        /*0260*/ 	.short	0x0100
        /*0262*/ 	.byte	0x06
	.zero		1


	//   ....[21]....
        /*0264*/ 	.word	0x000007e0
        /*0268*/ 	.word	0x000000ff
        /*026c*/ 	.word	0x0001c0a8
        /*0270*/ 	.short	0x0100
        /*0272*/ 	.byte	0x06
	.zero		1


	//   ....[22]....
        /*0274*/ 	.word	0x000008e0
        /*0278*/ 	.word	0x000000ff
        /*027c*/ 	.word	0x0001c0c0
        /*0280*/ 	.short	0x0100
        /*0282*/ 	.byte	0x06
	.zero		1


	//   ....[23]....
        /*0284*/ 	.word	0x000008f0
        /*0288*/ 	.word	0x000000ff
        /*028c*/ 	.word	0x0001c0e0
        /*0290*/ 	.short	0x0100
        /*0292*/ 	.byte	0x06
	.zero		1


	//   ....[24]....
        /*0294*/ 	.word	0x00000900
        /*0298*/ 	.word	0x000000ff
        /*029c*/ 	.word	0x0001c0c8
        /*02a0*/ 	.short	0x0100
        /*02a2*/ 	.byte	0x06
	.zero		1


	//   ....[25]....
        /*02a4*/ 	.word	0x00000910
        /*02a8*/ 	.word	0x000000ff
        /*02ac*/ 	.word	0x0001c0e8
        /*02b0*/ 	.short	0x0100
        /*02b2*/ 	.byte	0x06
	.zero		1


	//   ....[26]....
        /*02b4*/ 	.word	0x00000920
        /*02b8*/ 	.word	0x000000ff
        /*02bc*/ 	.word	0x0001c0d0
        /*02c0*/ 	.short	0x0100
        /*02c2*/ 	.byte	0x06
	.zero		1


	//   ....[27]....
        /*02c4*/ 	.word	0x00000930
        /*02c8*/ 	.word	0x000000ff
        /*02cc*/ 	.word	0x0001c0f0
        /*02d0*/ 	.short	0x0100
        /*02d2*/ 	.byte	0x06
	.zero		1


	//   ....[28]....
        /*02d4*/ 	.word	0x00000940
        /*02d8*/ 	.word	0x000000ff
        /*02dc*/ 	.word	0x0001c0d8
        /*02e0*/ 	.short	0x0100
        /*02e2*/ 	.byte	0x06
	.zero		1


	//   ....[29]....
        /*02e4*/ 	.word	0x00000950
        /*02e8*/ 	.word	0x000000ff
        /*02ec*/ 	.word	0x0001c0f8
        /*02f0*/ 	.short	0x0100
        /*02f2*/ 	.byte	0x06
	.zero		1


	//   ....[30]....
        /*02f4*/ 	.word	0x00000dd0
        /*02f8*/ 	.word	0x000000ff
        /*02fc*/ 	.word	0x0001c050
        /*0300*/ 	.short	0x010a
        /*0302*/ 	.byte	0x08
	.zero		1


	//   ....[31]....
        /*0304*/ 	.word	0x00000e50
        /*0308*/ 	.word	0x000000ff
        /*030c*/ 	.word	0x0001c000
        /*0310*/ 	.short	0x010a
        /*0312*/ 	.byte	0x25
	.zero		1


	//   ....[32]....
        /*0314*/ 	.word	0x00000ea0
        /*0318*/ 	.word	0x000000ff
        /*031c*/ 	.word	0xfffffff8
        /*0320*/ 	.short	0x010a
        /*0322*/ 	.byte	0x05
	.zero		1


	//   ....[33]....
        /*0324*/ 	.word	0x00002680
        /*0328*/ 	.word	0x00000012
        /*032c*/ 	.word	0x00000000
        /*0330*/ 	.short	0x0101
        /*0332*/ 	.byte	0x0b
	.zero		1


	//   ....[34]....
        /*0334*/ 	.word	0x000026f0
        /*0338*/ 	.word	0x000000ff
        /*033c*/ 	.word	0x0001c008
        /*0340*/ 	.short	0x010a
        /*0342*/ 	.byte	0x25
	.zero		1


	//   ....[35]....
        /*0344*/ 	.word	0x000028e0
        /*0348*/ 	.word	0x000000ff
        /*034c*/ 	.word	0x00000000
        /*0350*/ 	.short	0x0101
        /*0352*/ 	.byte	0x0a
	.zero		1


	//   ....[36]....
        /*0354*/ 	.word	0x00002a50
        /*0358*/ 	.word	0x000000ff
        /*035c*/ 	.word	0x0001c000
        /*0360*/ 	.short	0x010a
        /*0362*/ 	.byte	0x0a
	.zero		1


	//   ....[37]....
        /*0364*/ 	.word	0x00003e10
        /*0368*/ 	.word	0x000000ff
        /*036c*/ 	.word	0x0001c000
        /*0370*/ 	.short	0x010a
        /*0372*/ 	.byte	0x04
	.zero		1


	//   ....[38]....
        /*0374*/ 	.word	0x00004250
        /*0378*/ 	.word	0x000000ff
        /*037c*/ 	.word	0x0001c000
        /*0380*/ 	.short	0x010a
        /*0382*/ 	.byte	0x04
	.zero		1


	//   ....[39]....
        /*0384*/ 	.word	0x00004450
        /*0388*/ 	.word	0x000000ff
        /*038c*/ 	.word	0x00000000
        /*0390*/ 	.short	0x0101
        /*0392*/ 	.byte	0x04
	.zero		1


	//   ....[40]....
        /*0394*/ 	.word	0x00004500
        /*0398*/ 	.word	0x000000ff
        /*039c*/ 	.word	0x00000000
        /*03a0*/ 	.short	0x0101
        /*03a2*/ 	.byte	0x04
	.zero		1


	//   ....[41]....
        /*03a4*/ 	.word	0x000046b0
        /*03a8*/ 	.word	0x000000ff
        /*03ac*/ 	.word	0x0001c000
        /*03b0*/ 	.short	0x010a
        /*03b2*/ 	.byte	0x0a
	.zero		1


	//   ....[42]....
        /*03b4*/ 	.word	0x00005e90
        /*03b8*/ 	.word	0x000000ff
        /*03bc*/ 	.word	0x0001c000
        /*03c0*/ 	.short	0x010a
        /*03c2*/ 	.byte	0x04
	.zero		1


	//   ....[43]....
        /*03c4*/ 	.word	0x000062c0
        /*03c8*/ 	.word	0x000000ff
        /*03cc*/ 	.word	0x0001c000
        /*03d0*/ 	.short	0x010a
        /*03d2*/ 	.byte	0x04
	.zero		1


	//   ....[44]....
        /*03d4*/ 	.word	0x000064c0
        /*03d8*/ 	.word	0x000000ff
        /*03dc*/ 	.word	0x00000000
        /*03e0*/ 	.short	0x0101
        /*03e2*/ 	.byte	0x04
	.zero		1


	//   ....[45]....
        /*03e4*/ 	.word	0x00006570
        /*03e8*/ 	.word	0x000000ff
        /*03ec*/ 	.word	0x00000000
        /*03f0*/ 	.short	0x0101
        /*03f2*/ 	.byte	0x04
	.zero		1


	//   ....[46]....
        /*03f4*/ 	.word	0x00006d10
        /*03f8*/ 	.word	0x000000ff
        /*03fc*/ 	.word	0x00000008
        /*0400*/ 	.short	0x010a
        /*0402*/ 	.byte	0x05
	.zero		1


	//   ....[47]....
        /*0404*/ 	.word	0x00008280
        /*0408*/ 	.word	0x00000000
        /*040c*/ 	.word	0x0001c090
        /*0410*/ 	.short	0x0101
        /*0412*/ 	.byte	0x25
	.zero		1


	//   ....[48]....
        /*0414*/ 	.word	0x000083d0
        /*0418*/ 	.word	0x00000004
        /*041c*/ 	.word	0x0001c060
        /*0420*/ 	.short	0x010a
        /*0422*/ 	.byte	0x3f
	.zero		1


	//   ....[49]....
        /*0424*/ 	.word	0x00008680
        /*0428*/ 	.word	0x00000002
        /*042c*/ 	.word	0x0001c028
        /*0430*/ 	.short	0x010a
        /*0432*/ 	.byte	0x3f
	.zero		1


	//   ....[50]....
        /*0434*/ 	.word	0x00008930
        /*0438*/ 	.word	0x00000005
        /*043c*/ 	.word	0x0001c060
        /*0440*/ 	.short	0x010a
        /*0442*/ 	.byte	0x3f
	.zero		1


	//   ....[51]....
        /*0444*/ 	.word	0x00008c10
        /*0448*/ 	.word	0x00000004
        /*044c*/ 	.word	0x0001c028
        /*0450*/ 	.short	0x010a
        /*0452*/ 	.byte	0x3f
	.zero		1


	//   ....[52]....
        /*0454*/ 	.word	0x00008fb0
        /*0458*/ 	.word	0x00000006
        /*045c*/ 	.word	0x0001c028
        /*0460*/ 	.short	0x010a
        /*0462*/ 	.byte	0x3f
	.zero		1


	//   ....[53]....
        /*0464*/ 	.word	0x00009290
        /*0468*/ 	.word	0x00000006
        /*046c*/ 	.word	0x0001c028
        /*0470*/ 	.short	0x010a
        /*0472*/ 	.byte	0x3f
	.zero		1


	//   ....[54]....
        /*0474*/ 	.word	0x00009560
        /*0478*/ 	.word	0x00000003
        /*047c*/ 	.word	0x0001c050
        /*0480*/ 	.short	0x010a
        /*0482*/ 	.byte	0x3f
	.zero		1


	//   ....[55]....
        /*0484*/ 	.word	0x000095c0
        /*0488*/ 	.word	0x00000002
        /*048c*/ 	.word	0x0001c000
        /*0490*/ 	.short	0x010a
        /*0492*/ 	.byte	0x3f
	.zero		1


	//   ....[56]....
        /*0494*/ 	.word	0x00009620
        /*0498*/ 	.word	0x00000003
        /*049c*/ 	.word	0xfffffff8
        /*04a0*/ 	.short	0x010a
        /*04a2*/ 	.byte	0x3f
	.zero		1


	//   ....[57]....
        /*04a4*/ 	.word	0x00009680
        /*04a8*/ 	.word	0x00000008
        /*04ac*/ 	.word	0x0001c008
        /*04b0*/ 	.short	0x010a
        /*04b2*/ 	.byte	0x3f
	.zero		1


	//   ....[58]....
        /*04b4*/ 	.word	0x000096e0
        /*04b8*/ 	.word	0x00000005
        /*04bc*/ 	.word	0x0001c000
        /*04c0*/ 	.short	0x010a
        /*04c2*/ 	.byte	0x3f
	.zero		1


	//   ....[59]....
        /*04c4*/ 	.word	0x00009740
        /*04c8*/ 	.word	0x00000009
        /*04cc*/ 	.word	0x0001c000
        /*04d0*/ 	.short	0x010a
        /*04d2*/ 	.byte	0x3f
	.zero		1


	//   ....[60]....
        /*04d4*/ 	.word	0x000097a0
        /*04d8*/ 	.word	0x00000005
        /*04dc*/ 	.word	0x0001c000
        /*04e0*/ 	.short	0x010a
        /*04e2*/ 	.byte	0x3f
	.zero		1


	//   ....[61]....
        /*04e4*/ 	.word	0x00009800
        /*04e8*/ 	.word	0x00000009
        /*04ec*/ 	.word	0x0001c000
        /*04f0*/ 	.short	0x010a
        /*04f2*/ 	.byte	0x3f
	.zero		1


	//   ....[62]....
        /*04f4*/ 	.word	0x00009860
        /*04f8*/ 	.word	0x00000003
        /*04fc*/ 	.word	0x00000008
        /*0500*/ 	.short	0x010a
        /*0502*/ 	.byte	0x3f
	.zero		1


	//   ....[63]....
        /*0504*/ 	.word	0x000098b0
        /*0508*/ 	.word	0x00000004
        /*050c*/ 	.word	0x0001c060
        /*0510*/ 	.short	0x010a
        /*0512*/ 	.byte	0x3f
	.zero		1


	//   ....[64]....
        /*0514*/ 	.word	0x00009900
        /*0518*/ 	.word	0x00000002
        /*051c*/ 	.word	0x0001c028
        /*0520*/ 	.short	0x010a
        /*0522*/ 	.byte	0x3f
	.zero		1


	//   ....[65]....
        /*0524*/ 	.word	0x00009950
        /*0528*/ 	.word	0x00000005
        /*052c*/ 	.word	0x0001c060
        /*0530*/ 	.short	0x010a
        /*0532*/ 	.byte	0x3f
	.zero		1


	//   ....[66]....
        /*0534*/ 	.word	0x000099a0
        /*0538*/ 	.word	0x00000004
        /*053c*/ 	.word	0x0001c028
        /*0540*/ 	.short	0x010a
        /*0542*/ 	.byte	0x3f
	.zero		1


	//   ....[67]....
        /*0544*/ 	.word	0x000099f0
        /*0548*/ 	.word	0x00000006
        /*054c*/ 	.word	0x0001c028
        /*0550*/ 	.short	0x010a
        /*0552*/ 	.byte	0x3f
	.zero		1


	//   ....[68]....
        /*0554*/ 	.word	0x00009a40
        /*0558*/ 	.word	0x00000006
        /*055c*/ 	.word	0x0001c028
        /*0560*/ 	.short	0x010a
        /*0562*/ 	.byte	0x3f
	.zero		1


	//----- nvinfo : EIATTR_NUM_MBARRIERS
	.align		4
.L_38:
        /*0564*/ 	.byte	0x03, 0x38
        /*0566*/ 	.short	0x001e


	//----- nvinfo : EIATTR_EXIT_INSTR_OFFSETS
	.align		4
        /*0568*/ 	.byte	0x04, 0x1c
        /*056a*/ 	.short	(.L_40 - .L_39)


	//   ....[0]....
.L_39:
        /*056c*/ 	.word	0x000009f0


	//   ....[1]....
        /*0570*/ 	.word	0x00008290


	//   ....[2]....
        /*0574*/ 	.word	0x000082d0


	//   ....[3]....
        /*0578*/ 	.word	0x00008e80


	//   ....[4]....
        /*057c*/ 	.word	0x00009540


	//----- nvinfo : EIATTR_MAX_THREADS
	.align		4
.L_40:
        /*0580*/ 	.byte	0x04, 0x05
        /*0582*/ 	.short	(.L_42 - .L_41)
.L_41:
        /*0584*/ 	.word	0x00000180
        /*0588*/ 	.word	0x00000001
        /*058c*/ 	.word	0x00000001


	//----- nvinfo : EIATTR_CRS_STACK_SIZE
	.align		4
.L_42:
        /*0590*/ 	.byte	0x04, 0x1e
        /*0592*/ 	.short	(.L_44 - .L_43)
.L_43:
        /*0594*/ 	.word	0x00000000


	//----- nvinfo : EIATTR_CBANK_PARAM_SIZE
	.align		4
.L_44:
        /*0598*/ 	.byte	0x03, 0x19
        /*059a*/ 	.short	0x0870


	//----- nvinfo : EIATTR_PARAM_CBANK
	.align		4
        /*059c*/ 	.byte	0x04, 0x0a
        /*059e*/ 	.short	(.L_46 - .L_45)
	.align		4
.L_45:
        /*05a0*/ 	.word	index@(.nv.constant0._ZN7cutlass13device_kernelINS_4fmha6kernel28FmhaKernelTmaWarpSpecializedINS1_10collective30FmhaMainloopTmaWarpSpecializedINS_10bfloat16_tEffN4cute5tupleIJNS7_1CILi128EEENS9_ILi64EEESA_EEENS8_IJiNS9_ILi1EEENS8_IJiiEEEEEESF_SF_NS4_14ResidualFusionEJEEENS4_15FmhaFwdEpilogueIS6_fNS8_IJSB_SA_SB_EEEEENS2_23IndividualTileSchedulerEJEEEEEvNT_6ParamsE)
        /*05a4*/ 	.short	0x0210
        /*05a6*/ 	.short	0x0870


	//----- nvinfo : EIATTR_SW_WAR
	.align		4
.L_46:
        /*05a8*/ 	.byte	0x04, 0x36
        /*05aa*/ 	.short	(.L_48 - .L_47)
.L_47:
        /*05ac*/ 	.word	0x00000008
.L_48:


//--------------------- .nv.callgraph             --------------------------
	.section	.nv.callgraph,"",@"SHT_CUDA_CALLGRAPH"
	.align	4
	.sectionentsize	8
	.align		4
        /*0000*/ 	.word	0x00000000
	.align		4
        /*0004*/ 	.word	0xffffffff
	.align		4
        /*0008*/ 	.word	index@(_ZN7cutlass13device_kernelINS_4fmha6kernel28FmhaKernelTmaWarpSpecializedINS1_10collective30FmhaMainloopTmaWarpSpecializedINS_10bfloat16_tEffN4cute5tupleIJNS7_1CILi128EEENS9_ILi64EEESA_EEENS8_IJiNS9_ILi1EEENS8_IJiiEEEEEESF_SF_NS4_14ResidualFusionEJEEENS4_15FmhaFwdEpilogueIS6_fNS8_IJSB_SA_SB_EEEEENS2_23IndividualTileSchedulerEJEEEEEvNT_6ParamsE)
	.align		4
        /*000c*/ 	.word	index@(__assertfail)
	.align		4
        /*0010*/ 	.word	0x00000000
	.align		4
        /*0014*/ 	.word	0xfffffffe
	.align		4
        /*0018*/ 	.word	0x00000000
	.align		4
        /*001c*/ 	.word	0xfffffffd
	.align		4
        /*0020*/ 	.word	0x00000000
	.align		4
        /*0024*/ 	.word	0xfffffffc


//--------------------- .nv.constant4             --------------------------
	.section	.nv.constant4,"a",@progbits
	.align	8
	.align		8
.nv.constant4:
        /*0000*/ 	.dword	__assertfail
	.align		8
        /*0008*/ 	.dword	__unnamed_1
	.align		8
        /*0010*/ 	.dword	__unnamed_2
	.align		8
        /*0018*/ 	.dword	_ZN39_INTERNAL_70c5a0c8_4_k_cu_91c38720_36834cuda3std3__45__cpo5beginE
	.align		8
        /*0020*/ 	.dword	_ZN39_INTERNAL_70c5a0c8_4_k_cu_91c38720_36834cuda3std3__45__cpo3endE
	.align		8
        /*0028*/ 	.dword	_ZN39_INTERNAL_70c5a0c8_4_k_cu_91c38720_36834cuda3std3__45__cpo6cbeginE
	.align		8
        /*0030*/ 	.dword	_ZN39_INTERNAL_70c5a0c8_4_k_cu_91c38720_36834cuda3std3__45__cpo4cendE
	.align		8
        /*0038*/ 	.dword	_ZN39_INTERNAL_70c5a0c8_4_k_cu_91c38720_36834cuda3std3__441_GLOBAL__N__70c5a0c8_4_k_cu_91c38720_36836ignoreE
	.align		8
        /*0040*/ 	.dword	_ZN39_INTERNAL_70c5a0c8_4_k_cu_91c38720_36834cuda3std3__419piecewise_constructE
	.align		8
        /*0048*/ 	.dword	_ZN39_INTERNAL_70c5a0c8_4_k_cu_91c38720_36834cuda3std3__48in_placeE
	.align		8
        /*0050*/ 	.dword	_ZN39_INTERNAL_70c5a0c8_4_k_cu_91c38720_36834cuda3std6ranges3__45__cpo4swapE
	.align		8
        /*0058*/ 	.dword	_ZN39_INTERNAL_70c5a0c8_4_k_cu_91c38720_36834cuda3std6ranges3__45__cpo9iter_moveE
	.align		8
        /*0060*/ 	.dword	_ZN39_INTERNAL_70c5a0c8_4_k_cu_91c38720_36834cute7productE
	.align		8
        /*0068*/ 	.dword	_ZN39_INTERNAL_70c5a0c8_4_k_cu_91c38720_36834cute1_E
	.align		8
        /*0070*/ 	.dword	$str$24
	.align		8
        /*0078*/ 	.dword	$str$25


//--------------------- .text._ZN7cutlass13device_kernelINS_4fmha6kernel28FmhaKernelTmaWarpSpecializedINS1_10collective30FmhaMainloopTmaWarpSpecializedINS_10bfloat16_tEffN4cute5tupleIJNS7_1CILi128EEENS9_ILi64EEESA_EEENS8_IJiNS9_ILi1EEENS8_IJiiEEEEEESF_SF_NS4_14ResidualFusionEJEEENS4_15FmhaFwdEpilogueIS6_fNS8_IJSB_SA_SB_EEEEENS2_23IndividualTileSchedulerEJEEEEEvNT_6ParamsE --------------------------
	.section	.text._ZN7cutlass13device_kernelINS_4fmha6kernel28FmhaKernelTmaWarpSpecializedINS1_10collective30FmhaMainloopTmaWarpSpecializedINS_10bfloat16_tEffN4cute5tupleIJNS7_1CILi128EEENS9_ILi64EEESA_EEENS8_IJiNS9_ILi1EEENS8_IJiiEEEEEESF_SF_NS4_14ResidualFusionEJEEENS4_15FmhaFwdEpilogueIS6_fNS8_IJSB_SA_SB_EEEEENS2_23IndividualTileSchedulerEJEEEEEvNT_6ParamsE,"ax",@progbits
	.align	128
.text._ZN7cutlass13device_kernelINS_4fmha6kernel28FmhaKernelTmaWarpSpecializedINS1_10collective30FmhaMainloopTmaWarpSpecializedINS_10bfloat16_tEffN4cute5tupleIJNS7_1CILi128EEENS9_ILi64EEESA_EEENS8_IJiNS9_ILi1EEENS8_IJiiEEEEEESF_SF_NS4_14ResidualFusionEJEEENS4_15FmhaFwdEpilogueIS6_fNS8_IJSB_SA_SB_EEEEENS2_23IndividualTileSchedulerEJEEEEEvNT_6ParamsE:
        .type           _ZN7cutlass13device_kernelINS_4fmha6kernel28FmhaKernelTmaWarpSpecializedINS1_10collective30FmhaMainloopTmaWarpSpecializedINS_10bfloat16_tEffN4cute5tupleIJNS7_1CILi128EEENS9_ILi64EEESA_EEENS8_IJiNS9_ILi1EEENS8_IJiiEEEEEESF_SF_NS4_14ResidualFusionEJEEENS4_15FmhaFwdEpilogueIS6_fNS8_IJSB_SA_SB_EEEEENS2_23IndividualTileSchedulerEJEEEEEvNT_6ParamsE,@function
        .size           _ZN7cutlass13device_kernelINS_4fmha6kernel28FmhaKernelTmaWarpSpecializedINS1_10collective30FmhaMainloopTmaWarpSpecializedINS_10bfloat16_tEffN4cute5tupleIJNS7_1CILi128EEENS9_ILi64EEESA_EEENS8_IJiNS9_ILi1EEENS8_IJiiEEEEEESF_SF_NS4_14ResidualFusionEJEEENS4_15FmhaFwdEpilogueIS6_fNS8_IJSB_SA_SB_EEEEENS2_23IndividualTileSchedulerEJEEEEEvNT_6ParamsE,(.L_x_123 - _ZN7cutlass13device_kernelINS_4fmha6kernel28FmhaKernelTmaWarpSpecializedINS1_10collective30FmhaMainloopTmaWarpSpecializedINS_10bfloat16_tEffN4cute5tupleIJNS7_1CILi128EEENS9_ILi64EEESA_EEENS8_IJiNS9_ILi1EEENS8_IJiiEEEEEESF_SF_NS4_14ResidualFusionEJEEENS4_15FmhaFwdEpilogueIS6_fNS8_IJSB_SA_SB_EEEEENS2_23IndividualTileSchedulerEJEEEEEvNT_6ParamsE)
        .other          _ZN7cutlass13device_kernelINS_4fmha6kernel28FmhaKernelTmaWarpSpecializedINS1_10collective30FmhaMainloopTmaWarpSpecializedINS_10bfloat16_tEffN4cute5tupleIJNS7_1CILi128EEENS9_ILi64EEESA_EEENS8_IJiNS9_ILi1EEENS8_IJiiEEEEEESF_SF_NS4_14ResidualFusionEJEEENS4_15FmhaFwdEpilogueIS6_fNS8_IJSB_SA_SB_EEEEENS2_23IndividualTileSchedulerEJEEEEEvNT_6ParamsE,@"STO_CUDA_ENTRY STV_DEFAULT"
_ZN7cutlass13device_kernelINS_4fmha6kernel28FmhaKernelTmaWarpSpecializedINS1_10collective30FmhaMainloopTmaWarpSpecializedINS_10bfloat16_tEffN4cute5tupleIJNS7_1CILi128EEENS9_ILi64EEESA_EEENS8_IJiNS9_ILi1EEENS8_IJiiEEEEEESF_SF_NS4_14ResidualFusionEJEEENS4_15FmhaFwdEpilogueIS6_fNS8_IJSB_SA_SB_EEEEENS2_23IndividualTileSchedulerEJEEEEEvNT_6ParamsE:
[----:B------:R-:W1:Y:S01]  /*0000*/  LDC R1, c[0x0][0x28] ;  /* 0x00000a00ff017b82 */ /* 0x000e620000000800 */
[----:B------:R-:W2:Y:S01]  /*0010*/  S2R R0, SR_TID.X ;  /* 0x0000000000007919 */ /* 0x000ea20000002100 */
[----:B------:R-:W-:Y:S01]  /*0020*/  ELECT P1, URZ, PT ;  /* 0x00000000003f782f */ /* 0x000fe20003820000 */
[----:B------:R-:W-:Y:S01]  /*0030*/  BSSY B0, `(.L_x_0) ;  /* 0x0000017000007945 */ /* 0x000fe20003800000 */
[----:B--2---:R-:W-:-:S05]  /*0040*/  SHF.R.U32.HI R2, RZ, 0x5, R0 ;  /* 0x00000005ff027819 */ /* 0x004fca0000011600 */
[----:B------:R-:W2:Y:S02]  /*0050*/  SHFL.IDX PT, R3, R2, RZ, 0x1f ;  /* 0x00001fff02037589 */ /* 0x000ea400000e0000 */
[----:B--2---:R-:W-:Y:S02]  /*0060*/  R2UR UR4, R3 ;  /* 0x00000000030472ca */ /* 0x004fe400000e0000 */
[----:B------:R-:W-:-:S06]  /*0070*/  SHF.R.U32.HI R3, RZ, 0x7, R0 ;  /* 0x00000007ff037819 */ /* 0x000fcc0000011600 */
[----:B------:R-:W2:Y:S05]  /*0080*/  SHFL.IDX PT, R3, R3, RZ, 0x1f ;  /* 0x00001fff03037589 */ /* 0x000eaa00000e0000 */
[----:B------:R-:W-:Y:S02]  /*0090*/  USHF.R.S32.HI UR5, URZ, 0x1f, UR4 ;  /* 0x0000001f3f057899 */ /* 0x000fe40008011404 */
[----:B------:R-:W-:Y:S02]  /*00a0*/  ISETP.NE.OR P0, PT, RZ, UR4, !P1 ;  /* 0x00000004ff007c0c */ /* 0x000fe4000cf05670 */
[----:B------:R-:W-:-:S04]  /*00b0*/  ULEA.HI UR5, UR5, UR4, URZ, 0x2 ;  /* 0x0000000405057291 */ /* 0x000fc8000f8f103f */
[----:B------:R-:W-:-:S04]  /*00c0*/  ULOP3.LUT UR5, UR5, 0xfffffffc, URZ, 0xc0, !UPT ;  /* 0xfffffffc05057892 */ /* 0x000fc8000f8ec03f */
[----:B------:R-:W-:-:S03]  /*00d0*/  UIADD3 UR5, UR4, -UR5, URZ ;  /* 0x8000000504057290 */ /* 0x000fc6000fffe03f */
[----:B-1----:R-:W-:Y:S09]  /*00e0*/  @P0 BRA `(.L_x_1) ;  /* 0x00000000002c0947 */ /* 0x002ff20003800000 */
[----:B------:R-:W-:Y:S02]  /*00f0*/  ULDC.64 UR6, c[0x0][0x198] ;  /* 0x0000660000067ab9 */ /* 0x000fe40000000a00 */
[----:B------:R-:W-:Y:S02]  /*0100*/  UIADD3 UR8, UP0, UR6, 0xf0, URZ ;  /* 0x000000f006087890 */ /* 0x000fe4000ff1e03f */
[----:B------:R-:W-:Y:S02]  /*0110*/  UIADD3 UR10, UP1, UR6, 0x1f0, URZ ;  /* 0x000001f0060a7890 */ /* 0x000fe4000ff3e03f */
[----:B------:R-:W-:Y:S02]  /*0120*/  UIADD3 UR6, UP2, UR6, 0x2f0, URZ ;  /* 0x000002f006067890 */ /* 0x000fe4000ff5e03f */
[----:B------:R-:W-:Y:S02]  /*0130*/  UIADD3.X UR9, URZ, UR7, URZ, UP0, !UPT ;  /* 0x000000073f097290 */ /* 0x000fe400087fe43f */
[----:B------:R-:W-:-:S02]  /*0140*/  UIADD3.X UR11, URZ, UR7, URZ, UP1, !UPT ;  /* 0x000000073f0b7290 */ /* 0x000fc40008ffe43f */
[----:B------:R-:W-:-:S05]  /*0150*/  UIADD3.X UR7, URZ, UR7, URZ, UP2, !UPT ;  /* 0x000000073f077290 */ /* 0x000fca00097fe43f */
[----:B------:R1:W-:Y:S02]  /*0160*/  UTMACCTL.PF [UR8] ;  /* 0x00000000080079b9 */ /* 0x0003e40008040000 */
[----:B------:R1:W-:Y:S02]  /*0170*/  UTMACCTL.PF [UR10] ;  /* 0x000000000a0079b9 */ /* 0x0003e40008040000 */
[----:B------:R1:W-:Y:S02]  /*0180*/  UTMACCTL.PF [UR6] ;  /* 0x00000000060079b9 */ /* 0x0003e40008040000 */
[----:B-1----:R-:W-:Y:S01]  /*0190*/  NOP ;  /* 0x0000000000007918 */ /* 0x002fe20000000000 */
.L_x_1:
[----:B------:R-:W-:Y:S05]  /*01a0*/  BSYNC B0 ;  /* 0x0000000000007941 */ /* 0x000fea0003800000 */
.L_x_0:
[----:B------:R-:W1:Y:S01]  /*01b0*/  SHFL.IDX PT, R4, R2, RZ, 0x1f ;  /* 0x00001fff02047589 */ /* 0x000e6200000e0000 */
[----:B--2---:R-:W-:Y:S01]  /*01c0*/  R2UR UR36, R3 ;  /* 0x00000000032472ca */ /* 0x004fe200000e0000 */
[----:B------:R-:W-:-:S12]  /*01d0*/  UISETP.NE.AND UP0, UPT, UR5, 0x1, UPT ;  /* 0x000000010500788c */ /* 0x000fd8000bf05270 */
[----:B------:R-:W-:Y:S02]  /*01e0*/  UIADD3 UR7, UR36, -0x1, URZ ;  /* 0xffffffff24077890 */ /* 0x000fe4000fffe03f */
[----:B------:R-:W-:Y:S02]  /*01f0*/  UISETP.EQ.AND UP0, UPT, UR36, URZ, !UP0 ;  /* 0x0000003f2400728c */ /* 0x000fe4000c702270 */
[----:B------:R-:W-:Y:S02]  /*0200*/  UISETP.GE.U32.AND UP1, UPT, UR7, 0x4, UPT ;  /* 0x000000040700788c */ /* 0x000fe4000bf26070 */
[----:B------:R-:W-:Y:S01]  /*0210*/  USEL UR4, URZ, 0x1, !UP0 ;  /* 0x000000013f047887 */ /* 0x000fe2000c000000 */
[----:B-1----:R-:W-:-:S03]  /*0220*/  ISETP.NE.AND P0, PT, R4, RZ, PT ;  /* 0x000000ff0400720c */ /* 0x002fc60003f05270 */
[----:B------:R-:W-:-:S10]  /*0230*/  USEL UR4, UR4, 0x2, UP1 ;  /* 0x0000000204047887 */ /* 0x000fd40008800000 */
[----:B------:R-:W-:Y:S05]  /*0240*/  @P0 BRA `(.L_x_2) ;  /* 0x0000000000480947 */ /* 0x000fea0003800000 */
[----:B------:R-:W1:Y:S01]  /*0250*/  S2UR UR8, SR_CgaCtaId ;  /* 0x00000000000879c3 */ /* 0x000e620000008800 */
[----:B------:R-:W-:Y:S01]  /*0260*/  UMOV UR6, 0x400 ;  /* 0x0000040000067882 */ /* 0x000fe20000000000 */
[----:B------:R-:W-:Y:S01]  /*0270*/  UMOV UR9, 0x1 ;  /* 0x0000000100097882 */ /* 0x000fe20000000000 */
[----:B------:R-:W-:Y:S01]  /*0280*/  UMOV UR10, 0x80 ;  /* 0x00000080000a7882 */ /* 0x000fe20000000000 */
[----:B------:R-:W-:Y:S01]  /*0290*/  ELECT P0, URZ, PT ;  /* 0x00000000003f782f */ /* 0x000fe20003800000 */
[----:B------:R-:W-:-:S04]  /*02a0*/  UIADD3 UR10, -UR10, 0x100000, URZ ;  /* 0x001000000a0a7890 */ /* 0x000fc8000fffe13f */
[----:B------:R-:W-:Y:S02]  /*02b0*/  USHF.L.U32 UR11, UR10, 0xb, URZ ;  /* 0x0000000b0a0b7899 */ /* 0x000fe4000800063f */
[----:B------:R-:W-:Y:S02]  /*02c0*/  USHF.L.U32 UR10, UR10, 0x1, URZ ;  /* 0x000000010a0a7899 */ /* 0x000fe4000800063f */
[----:B-1----:R-:W-:Y:S02]  /*02d0*/  ULEA UR6, UR8, UR6, 0x18 ;  /* 0x0000000608067291 */ /* 0x002fe4000f8ec03f */
[----:B------:R-:W-:-:S04]  /*02e0*/  UIADD3 UR8, -UR9, 0x100000, URZ ;  /* 0x0010000009087890 */ /* 0x000fc8000fffe13f */
[----:B------:R-:W-:Y:S02]  /*02f0*/  USHF.L.U32 UR9, UR8, 0xb, URZ ;  /* 0x0000000b08097899 */ /* 0x000fe4000800063f */
[----:B------:R-:W-:Y:S01]  /*0300*/  USHF.L.U32 UR8, UR8, 0x1, URZ ;  /* 0x0000000108087899 */ /* 0x000fe2000800063f */
[----:B------:R-:W1:Y:S11]  /*0310*/  FENCE.VIEW.ASYNC.S ;  /* 0x00000000000073c6 */ /* 0x000e760000000000 */
[----:B-1----:R1:W2:Y:S01]  /*0320*/  SYNCS.EXCH.64 URZ, [UR6+0x1c050], UR8 ;  /* 0x01c05008063f75b2 */ /* 0x0022a20008000100 */
[----:B------:R1:W3:Y:S01]  /*0330*/  SYNCS.EXCH.64 URZ, [UR6+0x1c060], UR10 ;  /* 0x01c0600a063f75b2 */ /* 0x0002e20008000100 */
[----:B------:R1:W4:Y:S01]  /*0340*/  SYNCS.EXCH.64 URZ, [UR6+0x1c058], UR8 ;  /* 0x01c05808063f75b2 */ /* 0x0003220008000100 */
[----:B------:R1:W1:Y:S01]  /*0350*/  SYNCS.EXCH.64 URZ, [UR6+0x1c068], UR10 ;  /* 0x01c0680a063f75b2 */ /* 0x0002620008000100 */
[----:B------:R-:W-:Y:S01]  /*0360*/  NOP ;  /* 0x0000000000007918 */ /* 0x000fe20000000000 */
.L_x_2:
[----:B------:R-:W5:Y:S01]  /*0370*/  SHFL.IDX PT, R3, R2, RZ, 0x1f ;  /* 0x00001fff02037589 */ /* 0x000f6200000e0000 */
[----:B------:R-:W-:Y:S01]  /*0380*/  NOP ;  /* 0x0000000000007918 */ /* 0x000fe20000000000 */
[----:B-----5:R-:W-:-:S13]  /*0390*/  ISETP.NE.AND P0, PT, R3, RZ, PT ;  /* 0x000000ff0300720c */ /* 0x020fda0003f05270 */
[----:B------:R-:W-:Y:S05]  /*03a0*/  @P0 BRA `(.L_x_3) ;  /* 0x0000000000600947 */ /* 0x000fea0003800000 */
[----:B-1----:R-:W1:Y:S01]  /*03b0*/  S2UR UR8, SR_CgaCtaId ;  /* 0x00000000000879c3 */ /* 0x002e620000008800 */
[----:B------:R-:W-:Y:S01]  /*03c0*/  UMOV UR6, 0x400 ;  /* 0x0000040000067882 */ /* 0x000fe20000000000 */
[----:B------:R-:W-:Y:S01]  /*03d0*/  UMOV UR10, 0x1 ;  /* 0x00000001000a7882 */ /* 0x000fe20000000000 */
[----:B------:R-:W-:Y:S01]  /*03e0*/  UMOV UR9, 0x100 ;  /* 0x0000010000097882 */ /* 0x000fe20000000000 */
[----:B------:R-:W-:-:S04]  /*03f0*/  UIADD3 UR10, -UR10, 0x100000, URZ ;  /* 0x001000000a0a7890 */ /* 0x000fc8000fffe13f */
[----:B------:R-:W-:Y:S02]  /*0400*/  USHF.L.U32 UR11, UR10, 0xb, URZ ;  /* 0x0000000b0a0b7899 */ /* 0x000fe4000800063f */
[----:B------:R-:W-:Y:S01]  /*0410*/  USHF.L.U32 UR10, UR10, 0x1, URZ ;  /* 0x000000010a0a7899 */ /* 0x000fe2000800063f */
[----:B------:R-:W-:Y:S01]  /*0420*/  ELECT P0, URZ, PT ;  /* 0x00000000003f782f */ /* 0x000fe20003800000 */
[----:B-1----:R-:W-:Y:S02]  /*0430*/  ULEA UR6, UR8, UR6, 0x18 ;  /* 0x0000000608067291 */ /* 0x002fe4000f8ec03f */
[----:B------:R-:W-:-:S04]  /*0440*/  UIADD3 UR8, -UR9, 0x100000, URZ ;  /* 0x0010000009087890 */ /* 0x000fc8000fffe13f */
[----:B------:R-:W-:Y:S02]  /*0450*/  USHF.L.U32 UR9, UR8, 0xb, URZ ;  /* 0x0000000b08097899 */ /* 0x000fe4000800063f */
[----:B------:R-:W-:Y:S01]  /*0460*/  USHF.L.U32 UR8, UR8, 0x1, URZ ;  /* 0x0000000108087899 */ /* 0x000fe2000800063f */
[----:B------:R-:W1:Y:S03]  /*0470*/  FENCE.VIEW.ASYNC.S ;  /* 0x00000000000073c6 */ /* 0x000e660000000000 */
[----:B-1----:R1:W1:Y:S08]  /*0480*/  SYNCS.EXCH.64 URZ, [UR6+0x1c000], UR10 ;  /* 0x01c0000a063f75b2 */ /* 0x0022700008000100 */
[----:B------:R1:W1:Y:S01]  /*0490*/  SYNCS.EXCH.64 URZ, [UR6+0x1c028], UR8 ;  /* 0x01c02808063f75b2 */ /* 0x0002620008000100 */
        /* <DEDUP_REMOVED lines=8> */
[----:B------:R-:W-:Y:S01]  /*0520*/  NOP ;  /* 0x0000000000007918 */ /* 0x000fe20000000000 */
.L_x_3:
        /* <DEDUP_REMOVED lines=21> */
[----:B------:R-:W-:Y:S01]  /*0680*/  NOP ;  /* 0x0000000000007918 */ /* 0x000fe20000000000 */
.L_x_4:
[----:B------:R-:W5:Y:S01]  /*0690*/  SHFL.IDX PT, R3, R2, RZ, 0x1f ;  /* 0x00001fff02037589 */ /* 0x000f6200000e0000 */
[----:B------:R-:W-:Y:S01]  /*06a0*/  ELECT P0, URZ, PT ;  /* 0x00000000003f782f */ /* 0x000fe20003800000 */
[----:B------:R-:W-:Y:S01]  /*06b0*/  NOP ;  /* 0x0000000000007918 */ /* 0x000fe20000000000 */
[----:B-1----:R-:W-:Y:S02]  /*06c0*/  UMOV UR8, 0x80 ;  /* 0x0000008000087882 */ /* 0x002fe40000000000 */
[C---:B-----5:R-:W-:Y:S02]  /*06d0*/  ISETP.NE.OR P0, PT, R3.reuse, RZ, !P0 ;  /* 0x000000ff0300720c */ /* 0x060fe40004705670 */
[----:B------:R-:W-:-:S11]  /*06e0*/  ISETP.NE.AND P2, PT, R3, RZ, PT ;  /* 0x000000ff0300720c */ /* 0x000fd60003f45270 */
[----:B------:R-:W-:Y:S01]  /*06f0*/  VOTEU.ALL UP0, P0 ;  /* 0x00000000003f7886 */ /* 0x000fe20000000000 */
[----:B------:R-:W-:Y:S01]  /*0700*/  VOTEU.ALL UP2, P0 ;  /* 0x00000000003f7886 */ /* 0x000fe20000040000 */
[----:B------:R-:W-:Y:S01]  /*0710*/  VOTEU.ALL UP3, P0 ;  /* 0x00000000003f7886 */ /* 0x000fe20000060000 */
[----:B------:R-:W-:Y:S02]  /*0720*/  VOTEU.ALL UP4, P0 ;  /* 0x00000000003f7886 */ /* 0x000fe40000080000 */
[----:B------:R-:W1:Y:S01]  /*0730*/  @!UP0 S2UR UR10, SR_CgaCtaId ;  /* 0x00000000000a89c3 */ /* 0x000e620000008800 */
[----:B------:R-:W-:Y:S01]  /*0740*/  @!UP0 UMOV UR6, 0x400 ;  /* 0x0000040000068882 */ /* 0x000fe20000000000 */
[----:B------:R-:W-:-:S04]  /*0750*/  @!UP0 UIADD3 UR8, -UR8, 0x100000, URZ ;  /* 0x0010000008088890 */ /* 0x000fc8000fffe13f */
[----:B------:R-:W-:Y:S02]  /*0760*/  @!UP0 USHF.L.U32 UR9, UR8, 0xb, URZ ;  /* 0x0000000b08098899 */ /* 0x000fe4000800063f */
[----:B------:R-:W-:Y:S02]  /*0770*/  @!UP0 USHF.L.U32 UR8, UR8, 0x1, URZ ;  /* 0x0000000108088899 */ /* 0x000fe4000800063f */
[----:B-1----:R-:W-:Y:S01]  /*0780*/  @!UP0 ULEA UR6, UR10, UR6, 0x18 ;  /* 0x000000060a068291 */ /* 0x002fe2000f8ec03f */
[----:B------:R-:W-:Y:S01]  /*0790*/  VOTEU.ALL UP0, P0 ;  /* 0x00000000003f7886 */ /* 0x000fe20000000000 */
[----:B------:R-:W1:Y:S10]  /*07a0*/  FENCE.VIEW.ASYNC.S ;  /* 0x00000000000073c6 */ /* 0x000e740000000000 */
[----:B-1----:R1:W1:Y:S01]  /*07b0*/  @!UP0 SYNCS.EXCH.64 URZ, [UR6+0x1c090], UR8 ;  /* 0x01c09008063f85b2 */ /* 0x0022620008000100 */
[----:B------:R1:W1:Y:S01]  /*07c0*/  @!UP2 SYNCS.EXCH.64 URZ, [UR6+0x1c098], UR8 ;  /* 0x01c09808063fa5b2 */ /* 0x0002620008000100 */
[----:B------:R1:W1:Y:S01]  /*07d0*/  @!UP3 SYNCS.EXCH.64 URZ, [UR6+0x1c0a0], UR8 ;  /* 0x01c0a008063fb5b2 */ /* 0x0002620008000100 */
[----:B------:R1:W1:Y:S01]  /*07e0*/  @!UP4 SYNCS.EXCH.64 URZ, [UR6+0x1c0a8], UR8 ;  /* 0x01c0a808063fc5b2 */ /* 0x0002620008000100 */
[----:B------:R-:W-:Y:S01]  /*07f0*/  NOP ;  /* 0x0000000000007918 */ /* 0x000fe20000000000 */
[----:B------:R-:W-:Y:S05]  /*0800*/  @P2 BRA `(.L_x_5) ;  /* 0x0000000000582947 */ /* 0x000fea0003800000 */
[----:B-1----:R-:W1:Y:S01]  /*0810*/  S2UR UR8, SR_CgaCtaId ;  /* 0x00000000000879c3 */ /* 0x002e620000008800 */
        /* <DEDUP_REMOVED lines=12> */
[----:B-1----:R1:W1:Y:S01]  /*08e0*/  SYNCS.EXCH.64 URZ, [UR6+0x1c0c0], UR8 ;  /* 0x01c0c008063f75b2 */ /* 0x0022620008000100 */
        /* <DEDUP_REMOVED lines=8> */
.L_x_5:
[----:B------:R-:W-:Y:S01]  /*0970*/  ISETP.NE.AND P0, PT, RZ, UR36, PT ;  /* 0x00000024ff007c0c */ /* 0x000fe2000bf05270 */
[----:B------:R-:W-:Y:S01]  /*0980*/  NOP ;  /* 0x0000000000007918 */ /* 0x000fe20000000000 */
[----:B------:R-:W-:Y:S01]  /*0990*/  MOV R2, UR5 ;  /* 0x0000000500027c02 */ /* 0x000fe20008000f00 */
[----:B-1234-:R-:W-:Y:S03]  /*09a0*/  BAR.SYNC.DEFER_BLOCKING 0x0 ;  /* 0x0000000000007b1d */ /* 0x01efe60000010000 */
[----:B------:R-:W-:-:S07]  /*09b0*/  ISETP.EQ.AND P2, PT, R2, 0x1, P1 ;  /* 0x000000010200780c */ /* 0x000fce0000f42270 */
[----:B------:R-:W-:Y:S06]  /*09c0*/  @!P0 BRA `(.L_x_6) ;  /* 0x0000007800348947 */ /* 0x000fec0003800000 */
[----:B------:R-:W-:-:S06]  /*09d0*/  UISETP.GT.U32.AND UP0, UPT, UR7, 0x3, UPT ;  /* 0x000000030700788c */ /* 0x000fcc000bf04070 */
[----:B------:R-:W-:-:S13]  /*09e0*/  PLOP3.LUT P0, PT, PT, PT, UP0, 0x80, 0x0 ;  /* 0x000000000000781c */ /* 0x000fda0003f0f008 */
[----:B------:R-:W-:Y:S05]  /*09f0*/  @P0 EXIT ;  /* 0x000000000000094d */ /* 0x000fea0003800000 */
.L_x_7:
[----:B------:R-:W-:-:S08]  /*0a00*/  NOP ;  /* 0x0000000000007918 */ /* 0x000fd00000000000 */
[----:B------:R-:W1:Y:S02]  /*0a10*/  USETMAXREG.TRY_ALLOC.CTAPOOL UP0, 0xf0 ;  /* 0x000000f0000079c8 */ /* 0x000e640008000600 */
[----:B-1----:R-:W-:-:S13]  /*0a20*/  PLOP3.LUT P0, PT, PT, PT, UP0, 0x80, 0x0 ;  /* 0x000000000000781c */ /* 0x002fda0003f0f008 */
[----:B------:R-:W-:Y:S05]  /*0a30*/  @!P0 BRA `(.L_x_7) ;  /* 0xfffffffc00f08947 */ /* 0x000fea000383ffff */
[----:B------:R-:W-:Y:S01]  /*0a40*/  UISETP.NE.AND UP0, UPT, UR36, 0x1, UPT ;  /* 0x000000012400788c */ /* 0x000fe2000bf05270 */
[----:B------:R-:W1:Y:S01]  /*0a50*/  S2UR UR42, SR_CTAID.X ;  /* 0x00000000002a79c3 */ /* 0x000e620000002500 */
[----:B------:R-:W-:Y:S01]  /*0a60*/  UMOV UR5, URZ ;  /* 0x0000003f00057c82 */ /* 0x000fe20008000000 */
[----:B------:R-:W-:-:S03]  /*0a70*/  UMOV UR6, URZ ;  /* 0x0000003f00067c82 */ /* 0x000fc60008000000 */
[----:B------:R-:W-:-:S13]  /*0a80*/  PLOP3.LUT P0, PT, PT, PT, UP0, 0x80, 0x0 ;  /* 0x000000000000781c */ /* 0x000fda0003f0f008 */
[----:B------:R-:W-:Y:S05]  /*0a90*/  @!P0 BRA `(.L_x_8) ;  /* 0x00000000003c8947 */ /* 0x000fea0003800000 */
[----:B------:R-:W-:Y:S01]  /*0aa0*/  UISETP.NE.AND UP0, UPT, UR36, 0x2, UPT ;  /* 0x000000022400788c */ /* 0x000fe2000bf05270 */
[----:B------:R-:W-:-:S05]  /*0ab0*/  UMOV UR6, 0x1 ;  /* 0x0000000100067882 */ /* 0x000fca0000000000 */
[----:B------:R-:W-:-:S13]  /*0ac0*/  PLOP3.LUT P1, PT, PT, PT, UP0, 0x80, 0x0 ;  /* 0x000000000000781c */ /* 0x000fda0003f2f008 */
[----:B------:R-:W-:Y:S05]  /*0ad0*/  @!P1 BRA `(.L_x_8) ;  /* 0x00000000002c9947 */ /* 0x000fea0003800000 */
[----:B------:R-:W-:-:S06]  /*0ae0*/  UISETP.NE.AND UP0, UPT, UR36, 0x3, UPT ;  /* 0x000000032400788c */ /* 0x000fcc000bf05270 */
[----:B------:R-:W-:-:S13]  /*0af0*/  PLOP3.LUT P1, PT, PT, PT, UP0, 0x80, 0x0 ;  /* 0x000000000000781c */ /* 0x000fda0003f2f008 */
[----:B------:R-:W-:Y:S05]  /*0b00*/  @!P1 BRA `(.L_x_9) ;  /* 0x0000000000189947 */ /* 0x000fea0003800000 */
[----:B------:R-:W-:-:S11]  /*0b10*/  UISETP.NE.AND UP0, UPT, UR36, 0x4, UPT ;  /* 0x000000042400788c */ /* 0x000fd6000bf05270 */
[----:B------:R-:W-:Y:S01]  /*0b20*/  @!UP0 UMOV UR5, 0x1 ;  /* 0x0000000100058882 */ /* 0x000fe20000000000 */
[----:B------:R-:W-:Y:S01]  /*0b30*/  @!UP0 UMOV UR6, 0x1 ;  /* 0x0000000100068882 */ /* 0x000fe20000000000 */
[----:B------:R-:W-:Y:S01]  /*0b40*/  @UP0 UMOV UR5, URZ ;  /* 0x0000003f00050c82 */ /* 0x000fe20008000000 */
[----:B------:R-:W-:Y:S01]  /*0b50*/  @UP0 UMOV UR6, URZ ;  /* 0x0000003f00060c82 */ /* 0x000fe20008000000 */
[----:B------:R-:W-:Y:S05]  /*0b60*/  BRA `(.L_x_8) ;  /* 0x0000000000087947 */ /* 0x000fea0003800000 */
.L_x_9:
[----:B------:R-:W-:Y:S01]  /*0b70*/  UMOV UR5, 0x1 ;  /* 0x0000000100057882 */ /* 0x000fe20000000000 */
[----:B------:R-:W-:-:S05]  /*0b80*/  UMOV UR6, URZ ;  /* 0x0000003f00067c82 */ /* 0x000fca0008000000 */
.L_x_8:
[----:B------:R-:W-:Y:S05]  /*0b90*/  @!P0 BRA `(.L_x_10) ;  /* 0x00000000003c8947 */ /* 0x000fea0003800000 */
[----:B------:R-:W-:-:S06]  /*0ba0*/  UISETP.NE.AND UP0, UPT, UR36, 0x2, UPT ;  /* 0x000000022400788c */ /* 0x000fcc000bf05270 */
[----:B------:R-:W-:-:S13]  /*0bb0*/  PLOP3.LUT P0, PT, PT, PT, UP0, 0x80, 0x0 ;  /* 0x000000000000781c */ /* 0x000fda0003f0f008 */
[----:B------:R-:W-:Y:S05]  /*0bc0*/  @!P0 BRA `(.L_x_11) ;  /* 0x0000000000288947 */ /* 0x000fea0003800000 */
[----:B------:R-:W-:-:S06]  /*0bd0*/  UISETP.NE.AND UP0, UPT, UR36, 0x3, UPT ;  /* 0x000000032400788c */ /* 0x000fcc000bf05270 */
[----:B------:R-:W-:-:S13]  /*0be0*/  PLOP3.LUT P0, PT, PT, PT, UP0, 0x80, 0x0 ;  /* 0x000000000000781c */ /* 0x000fda0003f0f008 */
[----:B------:R-:W-:Y:S05]  /*0bf0*/  @!P0 BRA `(.L_x_12) ;  /* 0x0000000000148947 */ /* 0x000fea0003800000 */
[----:B------:R-:W-:-:S06]  /*0c00*/  UISETP.NE.AND UP0, UPT, UR36, 0x4, UPT ;  /* 0x000000042400788c */ /* 0x000fcc000bf05270 */
[----:B------:R-:W-:-:S13]  /*0c10*/  PLOP3.LUT P0, PT, PT, PT, UP0, 0x80, 0x0 ;  /* 0x000000000000781c */ /* 0x000fda0003f0f008 */
[----:B------:R-:W-:Y:S05]  /*0c20*/  @P0 BRA `(.L_x_13) ;  /* 0x00000000001c0947 */ /* 0x000fea0003800000 */
[----:B-1----:R-:W-:Y:S01]  /*0c30*/  ULEA UR42, UR42, 0x3, 0x1 ;  /* 0x000000032a2a7891 */ /* 0x002fe2000f8e083f */
[----:B------:R-:W-:Y:S11]  /*0c40*/  BRA `(.L_x_13) ;  /* 0x0000000000147947 */ /* 0x000ff60003800000 */
.L_x_12:
[----:B-1----:R-:W-:Y:S01]  /*0c50*/  ULEA UR42, UR42, 0x2, 0x1 ;  /* 0x000000022a2a7891 */ /* 0x002fe2000f8e083f */
[----:B------:R-:W-:Y:S11]  /*0c60*/  BRA `(.L_x_13) ;  /* 0x00000000000c7947 */ /* 0x000ff60003800000 */
.L_x_11:
[----:B-1----:R-:W-:Y:S01]  /*0c70*/  ULEA UR42, UR42, 0x1, 0x1 ;  /* 0x000000012a2a7891 */ /* 0x002fe2000f8e083f */
[----:B------:R-:W-:Y:S11]  /*0c80*/  BRA `(.L_x_13) ;  /* 0x0000000000047947 */ /* 0x000ff60003800000 */
.L_x_10:
[----:B-1----:R-:W-:-:S12]  /*0c90*/  USHF.L.U32 UR42, UR42, 0x1, URZ ;  /* 0x000000012a2a7899 */ /* 0x002fd8000800063f */
.L_x_13:
[----:B------:R-:W-:-:S04]  /*0ca0*/  ULOP3.LUT UR8, UR4, 0x1, URZ, 0xfc, !UPT ;  /* 0x0000000104087892 */ /* 0x000fc8000f8efc3f */
[----:B------:R-:W-:-:S06]  /*0cb0*/  UISETP.NE.AND UP0, UPT, UR8, 0x3, UPT ;  /* 0x000000030800788c */ /* 0x000fcc000bf05270 */
[----:B------:R-:W-:-:S13]  /*0cc0*/  PLOP3.LUT P0, PT, PT, PT, UP0, 0x80, 0x0 ;  /* 0x000000000000781c */ /* 0x000fda0003f0f008 */
[----:B------:R-:W-:Y:S05]  /*0cd0*/  @!P0 BRA `(.L_x_14) ;  /* 0x0000000000048947 */ /* 0x000fea0003800000 */
[----:B-1----:R-:W-:Y:S01]  /*0ce0*/  BPT.TRAP 0x1 ;  /* 0x000000040000795c */ /* 0x002fe20000300000 */
.L_x_14:
[----:B------:R-:W2:Y:S01]  /*0cf0*/  S2UR UR8, SR_CgaCtaId ;  /* 0x00000000000879c3 */ /* 0x000ea20000008800 */
[----:B------:R-:W-:Y:S01]  /*0d00*/  UMOV UR37, 0x400 ;  /* 0x0000040000257882 */ /* 0x000fe20000000000 */
[----:B------:R-:W-:Y:S02]  /*0d10*/  MOV R2, UR5 ;  /* 0x0000000500027c02 */ /* 0x000fe40008000f00 */
[----:B------:R-:W-:Y:S02]  /*0d20*/  SHF.R.S32.HI R3, RZ, 0x1f, R0 ;  /* 0x0000001fff037819 */ /* 0x000fe40000011400 */
[----:B------:R-:W-:Y:S02]  /*0d30*/  SHF.L.U32 R2, R2, 0x1f, RZ ;  /* 0x0000001f02027819 */ /* 0x000fe400000006ff */
[----:B------:R-:W-:-:S04]  /*0d40*/  LEA.HI R3, R3, R0, RZ, 0x7 ;  /* 0x0000000003037211 */ /* 0x000fc800078f38ff */
[----:B------:R-:W-:-:S04]  /*0d50*/  LOP3.LUT R3, R3, 0xffffff80, RZ, 0xc0, !PT ;  /* 0xffffff8003037812 */ /* 0x000fc800078ec0ff */
[----:B------:R-:W-:-:S04]  /*0d60*/  IADD3 R3, -R3, R0, RZ ;  /* 0x0000000003037210 */ /* 0x000fc80007ffe1ff */
[----:B------:R-:W-:Y:S01]  /*0d70*/  SHF.R.S32.HI R0, RZ, 0x1f, R3 ;  /* 0x0000001fff007819 */ /* 0x000fe20000011403 */
[----:B--2---:R-:W-:-:S03]  /*0d80*/  ULEA UR37, UR8, UR37, 0x18 ;  /* 0x0000002508257291 */ /* 0x004fc6000f8ec03f */
[----:B------:R-:W-:Y:S01]  /*0d90*/  LEA.HI R0, R0, R3, RZ, 0x2 ;  /* 0x0000000300007211 */ /* 0x000fe200078f10ff */
[----:B------:R-:W-:-:S03]  /*0da0*/  ULEA UR8, UR6, UR37, 0x3 ;  /* 0x0000002506087291 */ /* 0x000fc6000f8e183f */
[----:B------:R-:W-:-:S04]  /*0db0*/  LOP3.LUT R0, R0, 0x7ffffffc, RZ, 0xc0, !PT ;  /* 0x7ffffffc00007812 */ /* 0x000fc800078ec0ff */
[----:B------:R-:W-:Y:S02]  /*0dc0*/  IADD3 R0, R3, -R0, RZ ;  /* 0x8000000003007210 */ /* 0x000fe40007ffe0ff */
[----:B------:R-:W2:Y:S02]  /*0dd0*/  SYNCS.PHASECHK.TRANS64.TRYWAIT P1, [UR8+0x1c050], R2 ;  /* 0x01c05002ff0075a7 */ /* 0x000ea40008020148 */
[----:B--2---:R-:W-:Y:S05]  /*0de0*/  @!P1 BRA `(.L_x_15) ;  /* 0x0000008400d89947 */ /* 0x004fea0003800000 */
.L_x_105:
[----:B------:R-:W-:Y:S01]  /*0df0*/  IMAD.SHL.U32 R0, R0, 0x2, RZ ;  /* 0x0000000200007824 */ /* 0x000fe200078e00ff */
[----:B------:R-:W-:Y:S06]  /*0e00*/  @!P0 BRA `(.L_x_16) ;  /* 0x0000000000048947 */ /* 0x000fec0003800000 */
[----:B-1----:R-:W-:Y:S01]  /*0e10*/  BPT.TRAP 0x1 ;  /* 0x000000040000795c */ /* 0x002fe20000300000 */
.L_x_16:
[----:B------:R-:W-:Y:S01]  /*0e20*/  SHF.L.U32 R7, RZ, 0x1f, RZ ;  /* 0x0000001fff077819 */ /* 0x000fe200000006ff */
[----:B------:R-:W-:Y:S01]  /*0e30*/  UIADD3 UR11, UR37, 0x1c090, URZ ;  /* 0x0001c090250b7890 */ /* 0x000fe2000fffe03f */
[----:B------:R-:W-:Y:S02]  /*0e40*/  ISETP.NE.AND P2, PT, RZ, UR7, PT ;  /* 0x00000007ff007c0c */ /* 0x000fe4000bf45270 */
[----:B------:R-:W3:Y:S02]  /*0e50*/  SYNCS.PHASECHK.TRANS64.TRYWAIT P1, [UR37+0x1c000], R7 ;  /* 0x01c00007ff0075a7 */ /* 0x000ee40008020165 */
[----:B---3--:R-:W-:Y:S09]  /*0e60*/  @!P1 BRA `(.L_x_17) ;  /* 0x0000008400d09947 */ /* 0x008ff20003800000 */
.L_x_106:
[----:B------:R-:W-:Y:S01]  /*0e70*/  ULEA UR5, UR36, UR11, 0x3 ;  /* 0x0000000b24057291 */ /* 0x000fe2000f8e183f */
[----:B--2---:R-:W-:-:S04]  /*0e80*/  SEL R2, RZ, 0x1, P2 ;  /* 0x00000001ff027807 */ /* 0x004fc80001000000 */
[----:B------:R-:W-:-:S04]  /*0e90*/  SHF.L.U32 R2, R2, 0x1f, RZ ;  /* 0x0000001f02027819 */ /* 0x000fc800000006ff */
[----:B------:R-:W2:Y:S02]  /*0ea0*/  SYNCS.PHASECHK.TRANS64.TRYWAIT P1, [UR5+-0x8], R2 ;  /* 0xfffff802ff0075a7 */ /* 0x000ea40008020145 */
[----:B--2---:R-:W-:Y:S05]  /*0eb0*/  @!P1 BRA `(.L_x_18) ;  /* 0x0000008400d49947 */ /* 0x004fea0003800000 */
.L_x_107:
[----:B------:R-:W-:Y:S01]  /*0ec0*/  USHF.R.U32.HI UR8, URZ, 0x4, UR37 ;  /* 0x000000043f087899 */ /* 0x000fe20008011625 */
[----:B------:R-:W-:Y:S01]  /*0ed0*/  WARPGROUP.ARRIVE ;  /* 0x00000000000079c5 */ /* 0x000fe20000000000 */
[----:B------:R-:W-:Y:S01]  /*0ee0*/  UIADD3 UR9, UR37, 0x8000, URZ ;  /* 0x0000800025097890 */ /* 0x000fe2000fffe03f */
[----:B--2---:R-:W2:Y:S01]  /*0ef0*/  LDC R3, c[0x0][0x28c] ;  /* 0x0000a300ff037b82 */ /* 0x004ea20000000800 */
[----:B------:R-:W-:Y:S01]  /*0f00*/  ULOP3.LUT UR8, UR8, 0x3fff, URZ, 0xc0, !UPT ;  /* 0x00003fff08087892 */ /* 0x000fe2000f8ec03f */
[C---:B------:R-:W-:Y:S01]  /*0f10*/  IADD3 R2, R0.reuse, 0x1, RZ ;  /* 0x0000000100027810 */ /* 0x040fe20007ffe0ff */
[----:B------:R-:W-:Y:S01]  /*0f20*/  USHF.R.U32.HI UR9, URZ, 0x4, UR9 ;  /* 0x000000043f097899 */ /* 0x000fe20008011609 */
[C---:B------:R-:W-:Y:S01]  /*0f30*/  IADD3 R4, R0.reuse, 0x8, RZ ;  /* 0x0000000800047810 */ /* 0x040fe20007ffe0ff */
[----:B------:R-:W-:Y:S01]  /*0f40*/  ULOP3.LUT UR8, UR8, 0x10000, URZ, 0xfc, !UPT ;  /* 0x0001000008087892 */ /* 0x000fe2000f8efc3f */
[----:B------:R-:W-:Y:S01]  /*0f50*/  IADD3 R6, R0, 0x10, RZ ;  /* 0x0000001000067810 */ /* 0x000fe20007ffe0ff */
[----:B------:R-:W-:Y:S01]  /*0f60*/  ULOP3.LUT UR10, UR9, 0x3fff, URZ, 0xc0, !UPT ;  /* 0x00003fff090a7892 */ /* 0x000fe2000f8ec03f */
[----:B------:R-:W-:Y:S01]  /*0f70*/  P2R R10, PR, RZ, 0x1 ;  /* 0x00000001ff0a7803 */ /* 0x000fe20000000000 */
[----:B------:R-:W-:-:S02]  /*0f80*/  ULEA UR8, UR6, UR8, 0xa ;  /* 0x0000000806087291 */ /* 0x000fc4000f8e503f */
[----:B------:R-:W-:Y:S01]  /*0f90*/  ULOP3.LUT UR6, UR10, 0x10000, URZ, 0xfc, !UPT ;  /* 0x000100000a067892 */ /* 0x000fe2000f8efc3f */
[----:B------:R-:W-:Y:S01]  /*0fa0*/  UMOV UR9, 0x40000040 ;  /* 0x4000004000097882 */ /* 0x000fe20000000000 */
[----:B------:R-:W-:Y:S01]  /*0fb0*/  UMOV UR15, 0x40000040 ;  /* 0x40000040000f7882 */ /* 0x000fe20000000000 */
[----:B------:R-:W-:Y:S02]  /*0fc0*/  UMOV UR13, UR9 ;  /* 0x00000009000d7c82 */ /* 0x000fe40008000000 */
[----:B------:R-:W-:Y:S01]  /*0fd0*/  UMOV UR12, UR8 ;  /* 0x00000008000c7c82 */ /* 0x000fe20008000000 */
[----:B------:R-:W-:Y:S01]  /*0fe0*/  UIADD3 UR16, UR8, 0x4, URZ ;  /* 0x0000000408107890 */ /* 0x000fe2000fffe03f */
[----:B------:R-:W-:Y:S01]  /*0ff0*/  UMOV UR14, UR6 ;  /* 0x00000006000e7c82 */ /* 0x000fe20008000000 */
[----:B------:R-:W-:Y:S01]  /*1000*/  UIADD3 UR18, UR6, 0x4, URZ ;  /* 0x0000000406127890 */ /* 0x000fe2000fffe03f */
[----:B------:R-:W-:Y:S01]  /*1010*/  HGMMA.64x64x16.F32.BF16 R24, gdesc[UR12], RZ, !UPT, gsb0 ;  /* 0x00e000000c1879f0 */ /* 0x000fe2000c0018ff */
[----:B------:R-:W-:-:S02]  /*1020*/  UIADD3 UR12, UR8, 0x2, URZ ;  /* 0x00000002080c7890 */ /* 0x000fc4000fffe03f */
[----:B------:R-:W-:Y:S01]  /*1030*/  UIADD3 UR14, UR6, 0x2, URZ ;  /* 0x00000002060e7890 */ /* 0x000fe2000fffe03f */
[-C--:B--2---:R-:W-:Y:S01]  /*1040*/  ISETP.GE.AND P5, PT, R2, R3.reuse, PT ;  /* 0x000000030200720c */ /* 0x084fe20003fa6270 */
[----:B------:R-:W-:Y:S01]  /*1050*/  UMOV UR13, 0x40000040 ;  /* 0x40000040000d7882 */ /* 0x000fe20000000000 */
[----:B------:R-:W-:Y:S01]  /*1060*/  UMOV UR15, 0x40000040 ;  /* 0x40000040000f7882 */ /* 0x000fe20000000000 */
[----:B------:R-:W-:Y:S01]  /*1070*/  UMOV UR17, 0x40000040 ;  /* 0x4000004000117882 */ /* 0x000fe20000000000 */
[----:B------:R-:W-:Y:S01]  /*1080*/  UMOV UR19, 0x40000040 ;  /* 0x4000004000137882 */ /* 0x000fe20000000000 */
[----:B------:R-:W-:Y:S01]  /*1090*/  UIADD3 UR20, UR8, 0x6, URZ ;  /* 0x0000000608147890 */ /* 0x000fe2000fffe03f */
[-C--:B------:R-:W-:Y:S01]  /*10a0*/  ISETP.GE.AND P2, PT, R4, R3.reuse, PT ;  /* 0x000000030400720c */ /* 0x080fe20003f46270 */
[----:B------:R-:W-:Y:S01]  /*10b0*/  UIADD3 UR22, UR6, 0x6, URZ ;  /* 0x0000000606167890 */ /* 0x000fe2000fffe03f */
[CC--:B------:R-:W-:Y:S01]  /*10c0*/  ISETP.GE.AND P1, PT, R0.reuse, R3.reuse, PT ;  /* 0x000000030000720c */ /* 0x0c0fe20003f26270 */
[----:B------:R-:W-:Y:S01]  /*10d0*/  UMOV UR21, 0x40000040 ;  /* 0x4000004000157882 */ /* 0x000fe20000000000 */
[----:B------:R-:W-:Y:S01]  /*10e0*/  UMOV UR23, 0x40000040 ;  /* 0x4000004000177882 */ /* 0x000fe20000000000 */
[----:B------:R-:W-:Y:S01]  /*10f0*/  UIADD3 UR24, UR8, 0x200, URZ ;  /* 0x0000020008187890 */ /* 0x000fe2000fffe03f */
[C---:B------:R-:W-:Y:S01]  /*1100*/  VIADD R4, R0.reuse, 0x11 ;  /* 0x0000001100047836 */ /* 0x040fe20000000000 */
[----:B------:R-:W-:Y:S01]  /*1110*/  UIADD3 UR26, UR6, 0x200, URZ ;  /* 0x00000200061a7890 */ /* 0x000fe2000fffe03f */
[----:B------:R-:W-:Y:S01]  /*1120*/  IADD3 R2, R0, 0x9, RZ ;  /* 0x0000000900027810 */ /* 0x000fe20007ffe0ff */
[----:B------:R-:W-:Y:S01]  /*1130*/  UMOV UR25, 0x40000040 ;  /* 0x4000004000197882 */ /* 0x000fe20000000000 */
[----:B------:R-:W-:Y:S01]  /*1140*/  UMOV UR27, 0x40000040 ;  /* 0x40000040001b7882 */ /* 0x000fe20000000000 */
[----:B------:R-:W-:Y:S01]  /*1150*/  UIADD3 UR28, UR8, 0x202, URZ ;  /* 0x00000202081c7890 */ /* 0x000fe2000fffe03f */
[-C--:B------:R-:W-:Y:S01]  /*1160*/  ISETP.GE.AND P3, PT, R4, R3.reuse, PT ;  /* 0x000000030400720c */ /* 0x080fe20003f66270 */
        /* <DEDUP_REMOVED lines=11> */
[----:B------:R-:W-:Y:S01]  /*1220*/  ISETP.GE.AND P6, PT, R6, R3, PT ;  /* 0x000000030600720c */ /* 0x000fe20003fc6270 */
[----:B------:R-:W-:Y:S01]  /*1230*/  UIADD3 UR46, UR6, 0x206, URZ ;  /* 0x00000206062e7890 */ /* 0x000fe2000fffe03f */
[----:B------:R-:W-:Y:S01]  /*1240*/  UMOV UR45, 0x40000040 ;  /* 0x40000040002d7882 */ /* 0x000fe20000000000 */
[----:B------:R-:W-:Y:S01]  /*1250*/  UMOV UR47, 0x40000040 ;  /* 0x40000040002f7882 */ /* 0x000fe20000000000 */
[----:B------:R-:W-:-:S04]  /*1260*/  USHF.L.U32 UR7, UR7, 0x3, URZ ;  /* 0x0000000307077899 */ /* 0x000fc8000800063f */
[----:B------:R-:W-:Y:S01]  /*1270*/  ULOP3.LUT UR7, UR7, 0x8, URZ, 0xc, !UPT ;  /* 0x0000000807077892 */ /* 0x000fe2000f8e0c3f */
[----:B------:R-:W-:Y:S02]  /*1280*/  WARPGROUP.DEPBAR.LE gsb0, 0x0 ;  /* 0x00008000000079c5 */ /* 0x000fe40000010000 */
[----:B------:R-:W-:-:S06]  /*1290*/  WARPGROUP.ARRIVE ;  /* 0x00000000000079c5 */ /* 0x000fcc0000000000 */
[----:B------:R-:W-:Y:S01]  /*12a0*/  HGMMA.64x64x16.F32.BF16 R24, gdesc[UR12], R24, gsb0 ;  /* 0x00e000000c1879f0 */ /* 0x000fe20008001818 */
[----:B------:R-:W-:Y:S02]  /*12b0*/  ULDC UR14, c[0x0][0x604] ;  /* 0x00018100000e7ab9 */ /* 0x000fe40000000800 */
[----:B------:R-:W-:Y:S02]  /*12c0*/  WARPGROUP.DEPBAR.LE gsb0, 0x0 ;  /* 0x00008000000079c5 */ /* 0x000fe40000010000 */
[----:B------:R-:W-:-:S06]  /*12d0*/  WARPGROUP.ARRIVE ;  /* 0x00000000000079c5 */ /* 0x000fcc0000000000 */
[----:B------:R-:W-:Y:S03]  /*12e0*/  HGMMA.64x64x16.F32.BF16 R24, gdesc[UR16], R24, gsb0 ;  /* 0x00e00000101879f0 */ /* 0x000fe60008001818 */
        /* <DEDUP_REMOVED lines=16> */
[----:B------:R-:W-:Y:S02]  /*13f0*/  FSEL R24, R24, -INF , !P1 ;  /* 0xff80000018187808 */ /* 0x000fe40004800000 */
[----:B------:R-:W-:Y:S02]  /*1400*/  FSEL R25, R25, -INF , !P5 ;  /* 0xff80000019197808 */ /* 0x000fe40006800000 */
[----:B------:R-:W-:Y:S02]  /*1410*/  FSEL R28, R28, -INF , !P2 ;  /* 0xff8000001c1c7808 */ /* 0x000fe40005000000 */
[----:B------:R-:W-:-:S02]  /*1420*/  FMNMX R5, R24, R25, !PT ;  /* 0x0000001918057209 */ /* 0x000fc40007800000 */
[----:B------:R-:W-:Y:S02]  /*1430*/  FSEL R27, R27, -INF , !P5 ;  /* 0xff8000001b1b7808 */ /* 0x000fe40006800000 */
[----:B------:R-:W-:Y:S02]  /*1440*/  ISETP.GE.AND P5, PT, R4, R3, PT ;  /* 0x000000030400720c */ /* 0x000fe40003fa6270 */
[----:B------:R-:W-:Y:S02]  /*1450*/  FSEL R29, R29, -INF , !P4 ;  /* 0xff8000001d1d7808 */ /* 0x000fe40006000000 */
[----:B------:R-:W-:Y:S02]  /*1460*/  FMNMX R4, R28, R5, !PT ;  /* 0x000000051c047209 */ /* 0x000fe40007800000 */
[----:B------:R-:W-:Y:S02]  /*1470*/  FSEL R26, R26, -INF , !P1 ;  /* 0xff8000001a1a7808 */ /* 0x000fe40004800000 */
[----:B------:R-:W-:-:S02]  /*1480*/  ISETP.GE.AND P1, PT, R2, R3, PT ;  /* 0x000000030200720c */ /* 0x000fc40003f26270 */
[----:B------:R-:W-:Y:S02]  /*1490*/  IADD3 R2, R0, 0x20, RZ ;  /* 0x0000002000027810 */ /* 0x000fe40007ffe0ff */
[----:B------:R-:W-:Y:S02]  /*14a0*/  FSEL R32, R32, -INF , !P6 ;  /* 0xff80000020207808 */ /* 0x000fe40007000000 */
[----:B------:R-:W-:Y:S02]  /*14b0*/  FMNMX R5, R29, R4, !PT ;  /* 0x000000041d057209 */ /* 0x000fe40007800000 */
[----:B------:R-:W-:Y:S02]  /*14c0*/  FSEL R30, R30, -INF , !P2 ;  /* 0xff8000001e1e7808 */ /* 0x000fe40005000000 */
[----:B------:R-:W-:Y:S02]  /*14d0*/  ISETP.GE.AND P2, PT, R2, R3, PT ;  /* 0x000000030200720c */ /* 0x000fe40003f46270 */
[----:B------:R-:W-:-:S02]  /*14e0*/  IADD3 R2, R0, 0x21, RZ ;  /* 0x0000002100027810 */ /* 0x000fc40007ffe0ff */
[----:B------:R-:W-:Y:S02]  /*14f0*/  FSEL R33, R33, -INF , !P3 ;  /* 0xff80000021217808 */ /* 0x000fe40005800000 */
[----:B------:R-:W-:Y:S02]  /*1500*/  FMNMX R4, R32, R5, !PT ;  /* 0x0000000520047209 */ /* 0x000fe40007800000 */
[----:B------:R-:W-:Y:S02]  /*1510*/  FSEL R31, R31, -INF , !P4 ;  /* 0xff8000001f1f7808 */ /* 0x000fe40006000000 */
[----:B------:R-:W-:Y:S01]  /*1520*/  ISETP.GE.AND P4, PT, R2, R3, PT ;  /* 0x000000030200720c */ /* 0x000fe20003f86270 */
[----:B------:R-:W-:Y:S01]  /*1530*/  VIADD R2, R0, 0x28 ;  /* 0x0000002800027836 */ /* 0x000fe20000000000 */
[----:B------:R-:W-:Y:S02]  /*1540*/  FSEL R36, R36, -INF , !P1 ;  /* 0xff80000024247808 */ /* 0x000fe40004800000 */
[----:B------:R-:W-:-:S02]  /*1550*/  FMNMX R5, R33, R4, !PT ;  /* 0x0000000421057209 */ /* 0x000fc40007800000 */
[----:B------:R-:W-:Y:S02]  /*1560*/  FSEL R37, R37, -INF , !P5 ;  /* 0xff80000025257808 */ /* 0x000fe40006800000 */
[----:B------:R-:W-:Y:S02]  /*1570*/  FMNMX R4, R36, R5, !PT ;  /* 0x0000000524047209 */ /* 0x000fe40007800000 */
[----:B------:R-:W-:Y:S02]  /*1580*/  FSEL R34, R34, -INF , !P6 ;  /* 0xff80000022227808 */ /* 0x000fe40007000000 */
[----:B------:R-:W-:Y:S02]  /*1590*/  ISETP.GE.AND P6, PT, R2, R3, PT ;  /* 0x000000030200720c */ /* 0x000fe40003fc6270 */
[----:B------:R-:W-:Y:S02]  /*15a0*/  IADD3 R2, R0, 0x29, RZ ;  /* 0x0000002900027810 */ /* 0x000fe40007ffe0ff */
[----:B------:R-:W-:-:S02]  /*15b0*/  FSEL R40, R40, -INF , !P2 ;  /* 0xff80000028287808 */ /* 0x000fc40005000000 */
[----:B------:R-:W-:Y:S02]  /*15c0*/  FMNMX R5, R37, R4, !PT ;  /* 0x0000000425057209 */ /* 0x000fe40007800000 */
[----:B------:R-:W-:Y:S02]  /*15d0*/  FSEL R35, R35, -INF , !P3 ;  /* 0xff80000023237808 */ /* 0x000fe40005800000 */
[----:B------:R-:W-:Y:S02]  /*15e0*/  ISETP.GE.AND P3, PT, R2, R3, PT ;  /* 0x000000030200720c */ /* 0x000fe40003f66270 */
[----:B------:R-:W-:Y:S02]  /*15f0*/  IADD3 R2, R0, 0x30, RZ ;  /* 0x0000003000027810 */ /* 0x000fe40007ffe0ff */
[----:B------:R-:W-:Y:S02]  /*1600*/  FSEL R41, R41, -INF , !P4 ;  /* 0xff80000029297808 */ /* 0x000fe40006000000 */
[----:B------:R-:W-:-:S02]  /*1610*/  FMNMX R4, R40, R5, !PT ;  /* 0x0000000528047209 */ /* 0x000fc40007800000 */
[----:B------:R-:W-:Y:S02]  /*1620*/  FSEL R38, R38, -INF , !P1 ;  /* 0xff80000026267808 */ /* 0x000fe40004800000 */
[----:B------:R-:W-:Y:S02]  /*1630*/  ISETP.GE.AND P1, PT, R2, R3, PT ;  /* 0x000000030200720c */ /* 0x000fe40003f26270 */
[----:B------:R-:W-:Y:S02]  /*1640*/  FSEL R44, R44, -INF , !P6 ;  /* 0xff8000002c2c7808 */ /* 0x000fe40007000000 */
[----:B------:R-:W-:Y:S02]  /*1650*/  FMNMX R5, R41, R4, !PT ;  /* 0x0000000429057209 */ /* 0x000fe40007800000 */
[----:B------:R-:W-:Y:S02]  /*1660*/  IADD3 R2, R0, 0x31, RZ ;  /* 0x0000003100027810 */ /* 0x000fe40007ffe0ff */
[----:B------:R-:W-:-:S02]  /*1670*/  FSEL R39, R39, -INF , !P5 ;  /* 0xff80000027277808 */ /* 0x000fc40006800000 */
[----:B------:R-:W-:Y:S02]  /*1680*/  FSEL R45, R45, -INF , !P3 ;  /* 0xff8000002d2d7808 */ /* 0x000fe40005800000 */
[----:B------:R-:W-:Y:S02]  /*1690*/  FMNMX R4, R44, R5, !PT ;  /* 0x000000052c047209 */ /* 0x000fe40007800000 */
[----:B------:R-:W-:Y:S02]  /*16a0*/  ISETP.GE.AND P5, PT, R2, R3, PT ;  /* 0x000000030200720c */ /* 0x000fe40003fa6270 */
[----:B------:R-:W-:Y:S02]  /*16b0*/  IADD3 R2, R0, 0x38, RZ ;  /* 0x0000003800027810 */ /* 0x000fe40007ffe0ff */
[----:B------:R-:W-:Y:S02]  /*16c0*/  FSEL R48, R48, -INF , !P1 ;  /* 0xff80000030307808 */ /* 0x000fe40004800000 */
[----:B------:R-:W-:-:S02]  /*16d0*/  FMNMX R5, R45, R4, !PT ;  /* 0x000000042d057209 */ /* 0x000fc40007800000 */
[----:B------:R-:W-:Y:S02]  /*16e0*/  FSEL R42, R42, -INF , !P2 ;  /* 0xff8000002a2a7808 */ /* 0x000fe40005000000 */
[----:B------:R-:W-:Y:S01]  /*16f0*/  ISETP.GE.AND P2, PT, R2, R3, PT ;  /* 0x000000030200720c */ /* 0x000fe20003f46270 */
[----:B------:R-:W-:Y:S01]  /*1700*/  VIADD R2, R0, 0x39 ;  /* 0x0000003900027836 */ /* 0x000fe20000000000 */
[----:B------:R-:W-:Y:S02]  /*1710*/  FSEL R49, R49, -INF , !P5 ;  /* 0xff80000031317808 */ /* 0x000fe40006800000 */
[----:B------:R-:W-:Y:S02]  /*1720*/  FMNMX R4, R48, R5, !PT ;  /* 0x0000000530047209 */ /* 0x000fe40007800000 */
[----:B------:R-:W-:Y:S02]  /*1730*/  FSEL R43, R43, -INF , !P4 ;  /* 0xff8000002b2b7808 */ /* 0x000fe40006000000 */
[----:B------:R-:W-:-:S02]  /*1740*/  ISETP.GE.AND P4, PT, R2, R3, PT ;  /* 0x000000030200720c */ /* 0x000fc40003f86270 */
[----:B------:R-:W-:Y:S02]  /*1750*/  FSEL R52, R52, -INF , !P2 ;  /* 0xff80000034347808 */ /* 0x000fe40005000000 */
[----:B------:R-:W-:Y:S02]  /*1760*/  FMNMX R5, R49, R4, !PT ;  /* 0x0000000431057209 */ /* 0x000fe40007800000 */
[----:B------:R-:W-:Y:S02]  /*1770*/  FSEL R53, R53, -INF , !P4 ;  /* 0xff80000035357808 */ /* 0x000fe40006000000 */
[----:B------:R-:W-:Y:S02]  /*1780*/  FMNMX R2, R52, R5, !PT ;  /* 0x0000000534027209 */ /* 0x000fe40007800000 */
[----:B------:R-:W-:Y:S02]  /*1790*/  FSEL R46, R46, -INF , !P6 ;  /* 0xff8000002e2e7808 */ /* 0x000fe40007000000 */
[----:B------:R-:W-:-:S02]  /*17a0*/  FMNMX R6, R53, R2, !PT ;  /* 0x0000000235067209 */ /* 0x000fc40007800000 */
[----:B------:R-:W-:Y:S02]  /*17b0*/  FSEL R50, R50, -INF , !P1 ;  /* 0xff80000032327808 */ /* 0x000fe40004800000 */
[----:B------:R-:W-:Y:S01]  /*17c0*/  FSEL R47, R47, -INF , !P3 ;  /* 0xff8000002f2f7808 */ /* 0x000fe20005800000 */
[----:B------:R-:W2:Y:S01]  /*17d0*/  SHFL.BFLY PT, R5, R6, 0x1, 0x1f ;  /* 0x0c201f0006057f89 */ /* 0x000ea200000e0000 */
[----:B------:R-:W-:Y:S02]  /*17e0*/  FSEL R51, R51, -INF , !P5 ;  /* 0xff80000033337808 */ /* 0x000fe40006800000 */
[----:B------:R-:W-:Y:S02]  /*17f0*/  FSEL R54, R54, -INF , !P2 ;  /* 0xff80000036367808 */ /* 0x000fe40005000000 */
[----:B------:R-:W-:Y:S02]  /*1800*/  FSEL R55, R55, -INF , !P4 ;  /* 0xff80000037377808 */ /* 0x000fe40006000000 */
[----:B--2---:R-:W-:-:S05]  /*1810*/  FMNMX R8, R6, R5, !PT ;  /* 0x0000000506087209 */ /* 0x004fca0007800000 */
[----:B------:R-:W2:Y:S02]  /*1820*/  SHFL.BFLY PT, R5, R8, 0x2, 0x1f ;  /* 0x0c401f0008057f89 */ /* 0x000ea400000e0000 */
[----:B--2---:R-:W-:Y:S02]  /*1830*/  FMNMX R4, R8, R5, !PT ;  /* 0x0000000508047209 */ /* 0x004fe40007800000 */
[----:B------:R-:W-:Y:S02]  /*1840*/  FMNMX R5, R26, R27, !PT ;  /* 0x0000001b1a057209 */ /* 0x000fe40007800000 */
[----:B------:R-:W-:Y:S02]  /*1850*/  FSETP.NEU.AND P0, PT, R4, -INF , PT ;  /* 0xff8000000400780b */ /* 0x000fe40003f0d000 */
[----:B------:R-:W-:Y:S02]  /*1860*/  FMNMX R2, R30, R5, !PT ;  /* 0x000000051e027209 */ /* 0x000fe40007800000 */
[----:B------:R-:W-:-:S02]  /*1870*/  FSEL R9, R4, RZ, P0 ;  /* 0x000000ff04097208 */ /* 0x000fc40000000000 */
[----:B------:R-:W-:Y:S02]  /*1880*/  FMNMX R5, R31, R2, !PT ;  /* 0x000000021f057209 */ /* 0x000fe40007800000 */
[----:B------:R-:W-:Y:S01]  /*1890*/  ISETP.NE.AND P0, PT, R10, RZ, PT ;  /* 0x000000ff0a00720c */ /* 0x000fe20003f05270 */
[----:B------:R-:W-:Y:S01]  /*18a0*/  FMUL R9, R9, UR14 ;  /* 0x0000000e09097c20 */ /* 0x000fe20008400000 */
[----:B------:R-:W-:-:S03]  /*18b0*/  FMNMX R2, R34, R5, !PT ;  /* 0x0000000522027209 */ /* 0x000fc60007800000 */
[--C-:B------:R-:W-:Y:S01]  /*18c0*/  FFMA R24, R24, UR14, -R9.reuse ;  /* 0x0000000e18187c23 */ /* 0x100fe20008000809 */
[----:B------:R-:W-:Y:S01]  /*18d0*/  FMNMX R5, R35, R2, !PT ;  /* 0x0000000223057209 */ /* 0x000fe20007800000 */
[--C-:B------:R-:W-:Y:S01]  /*18e0*/  FFMA R28, R28, UR14, -R9.reuse ;  /* 0x0000000e1c1c7c23 */ /* 0x100fe20008000809 */
[--C-:B------:R-:W-:Y:S01]  /*18f0*/  FFMA R25, R25, UR14, -R9.reuse ;  /* 0x0000000e19197c23 */ /* 0x100fe20008000809 */
[--C-:B------:R-:W-:Y:S01]  /*1900*/  FFMA R29, R29, UR14, -R9.reuse ;  /* 0x0000000e1d1d7c23 */ /* 0x100fe20008000809 */
[----:B------:R-:W-:Y:S01]  /*1910*/  FMNMX R2, R38, R5, !PT ;  /* 0x0000000526027209 */ /* 0x000fe20007800000 */
[--C-:B------:R-:W-:Y:S01]  /*1920*/  FFMA R33, R33, UR14, -R9.reuse ;  /* 0x0000000e21217c23 */ /* 0x100fe20008000809 */
[----:B------:R-:W-:Y:S01]  /*1930*/  FSETP.GEU.AND P6, PT, R24, -126, PT ;  /* 0xc2fc00001800780b */ /* 0x000fe20003fce000 */
        /* <DEDUP_REMOVED lines=12> */
[----:B------:R-:W-:Y:S01]  /*1a00*/  @!P6 FMUL R24, R24, 0.5 ;  /* 0x3f0000001818e820 */ /* 0x000fe20000400000 */
[----:B------:R-:W-:Y:S01]  /*1a10*/  FMNMX R2, R46, R5, !PT ;  /* 0x000000052e027209 */ /* 0x000fe20007800000 */
[--C-:B------:R-:W-:Y:S01]  /*1a20*/  FFMA R49, R49, UR14, -R9.reuse ;  /* 0x0000000e31317c23 */ /* 0x100fe20008000809 */
[----:B------:R-:W-:Y:S01]  /*1a30*/  FSETP.GEU.AND P4, PT, R33, -126, PT ;  /* 0xc2fc00002100780b */ /* 0x000fe20003f8e000 */
[----:B------:R-:W-:Y:S01]  /*1a40*/  @!P1 FMUL R28, R28, 0.5 ;  /* 0x3f0000001c1c9820 */ /* 0x000fe20000400000 */
[----:B------:R-:W-:Y:S01]  /*1a50*/  FMNMX R5, R47, R2, !PT ;  /* 0x000000022f057209 */ /* 0x000fe20007800000 */
[----:B------:R-:W2:Y:S01]  /*1a60*/  MUFU.EX2 R88, R24 ;  /* 0x0000001800587308 */ /* 0x000ea20000000800 */
[----:B------:R-:W-:Y:S01]  /*1a70*/  FSETP.GEU.AND P2, PT, R32, -126, PT ;  /* 0xc2fc00002000780b */ /* 0x000fe20003f4e000 */
[----:B------:R-:W-:Y:S01]  /*1a80*/  @!P3 FMUL R25, R25, 0.5 ;  /* 0x3f0000001919b820 */ /* 0x000fe20000400000 */
[----:B------:R-:W-:Y:S01]  /*1a90*/  FMNMX R2, R50, R5, !PT ;  /* 0x0000000532027209 */ /* 0x000fe20007800000 */
[--C-:B------:R-:W-:Y:S01]  /*1aa0*/  FFMA R44, R44, UR14, -R9.reuse ;  /* 0x0000000e2c2c7c23 */ /* 0x100fe20008000809 */
[--C-:B------:R-:W-:Y:S01]  /*1ab0*/  FFMA R45, R45, UR14, -R9.reuse ;  /* 0x0000000e2d2d7c23 */ /* 0x100fe20008000809 */
[----:B------:R-:W-:Y:S01]  /*1ac0*/  @!P5 FMUL R29, R29, 0.5 ;  /* 0x3f0000001d1dd820 */ /* 0x000fe20000400000 */
[----:B------:R-:W-:Y:S01]  /*1ad0*/  FMNMX R5, R51, R2, !PT ;  /* 0x0000000233057209 */ /* 0x000fe20007800000 */
[----:B------:R-:W3:Y:S01]  /*1ae0*/  MUFU.EX2 R90, R28 ;  /* 0x0000001c005a7308 */ /* 0x000ee20000000800 */
[--C-:B------:R-:W-:Y:S01]  /*1af0*/  FFMA R52, R52, UR14, -R9.reuse ;  /* 0x0000000e34347c23 */ /* 0x100fe20008000809 */
[----:B------:R-:W-:Y:S01]  /*1b00*/  @!P4 FMUL R33, R33, 0.5 ;  /* 0x3f0000002121c820 */ /* 0x000fe20000400000 */
[----:B------:R-:W-:Y:S01]  /*1b10*/  FMNMX R2, R54, R5, !PT ;  /* 0x0000000536027209 */ /* 0x000fe20007800000 */
[----:B------:R-:W-:-:S02]  /*1b20*/  FFMA R53, R53, UR14, -R9 ;  /* 0x0000000e35357c23 */ /* 0x000fc40008000809 */
[----:B------:R-:W-:Y:S01]  /*1b30*/  @!P2 FMUL R32, R32, 0.5 ;  /* 0x3f0000002020a820 */ /* 0x000fe20000400000 */
[----:B------:R-:W-:Y:S01]  /*1b40*/  FMNMX R2, R55, R2, !PT ;  /* 0x0000000237027209 */ /* 0x000fe20007800000 */
[----:B------:R-:W4:Y:S01]  /*1b50*/  MUFU.EX2 R25, R25 ;  /* 0x0000001900197308 */ /* 0x000f220000000800 */
[----:B--2---:R-:W-:Y:S01]  /*1b60*/  @!P6 FMUL R88, R88, R88 ;  /* 0x000000585858e220 */ /* 0x004fe20000400000 */
[----:B------:R-:W-:Y:S02]  /*1b70*/  FSETP.GEU.AND P6, PT, R36, -126, PT ;  /* 0xc2fc00002400780b */ /* 0x000fe40003fce000 */
[----:B------:R-:W2:Y:S04]  /*1b80*/  SHFL.BFLY PT, R5, R2, 0x1, 0x1f ;  /* 0x0c201f0002057f89 */ /* 0x000ea800000e0000 */
[----:B------:R-:W5:Y:S01]  /*1b90*/  MUFU.EX2 R29, R29 ;  /* 0x0000001d001d7308 */ /* 0x000f620000000800 */
[----:B---3--:R-:W-:Y:S01]  /*1ba0*/  @!P1 FMUL R90, R90, R90 ;  /* 0x0000005a5a5a9220 */ /* 0x008fe20000400000 */
[----:B------:R-:W-:-:S05]  /*1bb0*/  FSETP.GEU.AND P1, PT, R40, -126, PT ;  /* 0xc2fc00002800780b */ /* 0x000fca0003f2e000 */
[----:B------:R-:W-:Y:S01]  /*1bc0*/  @!P6 FMUL R36, R36, 0.5 ;  /* 0x3f0000002424e820 */ /* 0x000fe20000400000 */
[----:B------:R-:W3:Y:S01]  /*1bd0*/  MUFU.EX2 R92, R32 ;  /* 0x00000020005c7308 */ /* 0x000ee20000000800 */
[----:B----4-:R-:W-:Y:S01]  /*1be0*/  @!P3 FMUL R25, R25, R25 ;  /* 0x000000191919b220 */ /* 0x010fe20000400000 */
[----:B------:R-:W-:-:S05]  /*1bf0*/  FSETP.GEU.AND P3, PT, R37, -126, PT ;  /* 0xc2fc00002500780b */ /* 0x000fca0003f6e000 */
[----:B------:R-:W-:Y:S01]  /*1c00*/  @!P1 FMUL R40, R40, 0.5 ;  /* 0x3f00000028289820 */ /* 0x000fe20000400000 */
[----:B------:R-:W4:Y:S01]  /*1c10*/  MUFU.EX2 R94, R36 ;  /* 0x00000024005e7308 */ /* 0x000f220000000800 */
[----:B-----5:R-:W-:Y:S01]  /*1c20*/  @!P5 FMUL R29, R29, R29 ;  /* 0x0000001d1d1dd220 */ /* 0x020fe20000400000 */
[----:B------:R-:W-:Y:S02]  /*1c30*/  FSETP.GEU.AND P5, PT, R41, -126, PT ;  /* 0xc2fc00002900780b */ /* 0x000fe40003fae000 */
[----:B--2---:R-:W-:-:S03]  /*1c40*/  FMNMX R5, R2, R5, !PT ;  /* 0x0000000502057209 */ /* 0x004fc60007800000 */
[----:B------:R-:W-:Y:S01]  /*1c50*/  @!P3 FMUL R37, R37, 0.5 ;  /* 0x3f0000002525b820 */ /* 0x000fe20000400000 */
[----:B------:R-:W2:Y:S01]  /*1c60*/  MUFU.EX2 R11, R40 ;  /* 0x00000028000b7308 */ /* 0x000ea20000000800 */
[----:B------:R-:W5:Y:S01]  /*1c70*/  SHFL.BFLY PT, R2, R5, 0x2, 0x1f ;  /* 0x0c401f0005027f89 */ /* 0x000f6200000e0000 */
[----:B---3--:R-:W-:Y:S01]  /*1c80*/  @!P2 FMUL R92, R92, R92 ;  /* 0x0000005c5c5ca220 */ /* 0x008fe20000400000 */
[----:B------:R-:W-:-:S04]  /*1c90*/  FSETP.GEU.AND P2, PT, R44, -126, PT ;  /* 0xc2fc00002c00780b */ /* 0x000fc80003f4e000 */
[----:B------:R-:W-:Y:S01]  /*1ca0*/  @!P5 FMUL R41, R41, 0.5 ;  /* 0x3f0000002929d820 */ /* 0x000fe20000400000 */
[----:B------:R-:W3:Y:S01]  /*1cb0*/  MUFU.EX2 R33, R33 ;  /* 0x0000002100217308 */ /* 0x000ee20000000800 */
[----:B----4-:R-:W-:Y:S01]  /*1cc0*/  @!P6 FMUL R94, R94, R94 ;  /* 0x0000005e5e5ee220 */ /* 0x010fe20000400000 */
[----:B------:R-:W-:-:S06]  /*1cd0*/  FSETP.GEU.AND P6, PT, R48, -126, PT ;  /* 0xc2fc00003000780b */ /* 0x000fcc0003fce000 */
[----:B------:R-:W4:Y:S01]  /*1ce0*/  MUFU.EX2 R37, R37 ;  /* 0x0000002500257308 */ /* 0x000f220000000800 */
[----:B--2---:R-:W-:Y:S01]  /*1cf0*/  @!P1 FMUL R11, R11, R11 ;  /* 0x0000000b0b0b9220 */ /* 0x004fe20000400000 */
[----:B------:R-:W-:Y:S01]  /*1d00*/  FSETP.GEU.AND P1, PT, R49, -126, PT ;  /* 0xc2fc00003100780b */ /* 0x000fe20003f2e000 */
[----:B------:R-:W-:Y:S02]  /*1d10*/  @!P2 FMUL R44, R44, 0.5 ;  /* 0x3f0000002c2ca820 */ /* 0x000fe40000400000 */
[----:B------:R-:W-:Y:S01]  /*1d20*/  FADD R6, R88, R11 ;  /* 0x0000000b58067221 */ /* 0x000fe20000000000 */
[----:B------:R-:W-:Y:S01]  /*1d30*/  F2FP.BF16.F32.PACK_AB R88, R25, R88 ;  /* 0x000000581958723e */ /* 0x000fe200000010ff */
[----:B------:R-:W-:Y:S01]  /*1d40*/  @!P6 FMUL R48, R48, 0.5 ;  /* 0x3f0000003030e820 */ /* 0x000fe20000400000 */
[----:B------:R-:W2:Y:S01]  /*1d50*/  MUFU.EX2 R96, R41 ;  /* 0x0000002900607308 */ /* 0x000ea20000000800 */
[----:B---3--:R-:W-:Y:S01]  /*1d60*/  @!P4 FMUL R33, R33, R33 ;  /* 0x000000212121c220 */ /* 0x008fe20000400000 */
[----:B------:R-:W-:-:S02]  /*1d70*/  FSETP.GEU.AND P4, PT, R45, -126, PT ;  /* 0xc2fc00002d00780b */ /* 0x000fc40003f8e000 */
[----:B-----5:R-:W-:-:S03]  /*1d80*/  FMNMX R5, R5, R2, !PT ;  /* 0x0000000205057209 */ /* 0x020fc60007800000 */
[----:B------:R-:W-:Y:S01]  /*1d90*/  @!P1 FMUL R49, R49, 0.5 ;  /* 0x3f00000031319820 */ /* 0x000fe20000400000 */
[----:B------:R-:W3:Y:S01]  /*1da0*/  MUFU.EX2 R9, R48 ;  /* 0x0000003000097308 */ /* 0x000ee20000000800 */
[----:B----4-:R-:W-:Y:S01]  /*1db0*/  @!P3 FMUL R37, R37, R37 ;  /* 0x000000252525b220 */ /* 0x010fe20000400000 */
[----:B------:R-:W-:-:S04]  /*1dc0*/  FSETP.NEU.AND P3, PT, R5, -INF , PT ;  /* 0xff8000000500780b */ /* 0x000fc80003f6d000 */
[----:B------:R-:W-:Y:S01]  /*1dd0*/  FSEL R2, R5, RZ, P3 ;  /* 0x000000ff05027208 */ /* 0x000fe20001800000 */
[----:B------:R-:W-:Y:S01]  /*1de0*/  @!P4 FMUL R45, R45, 0.5 ;  /* 0x3f0000002d2dc820 */ /* 0x000fe20000400000 */
[----:B------:R-:W4:Y:S01]  /*1df0*/  MUFU.EX2 R100, R49 ;  /* 0x0000003100647308 */ /* 0x000f220000000800 */
[----:B--2---:R-:W-:Y:S01]  /*1e00*/  @!P5 FMUL R96, R96, R96 ;  /* 0x000000606060d220 */ /* 0x004fe20000400000 */
[----:B------:R-:W-:Y:S01]  /*1e10*/  FSETP.GEU.AND P5, PT, R53, -126, PT ;  /* 0xc2fc00003500780b */ /* 0x000fe20003fae000 */
[----:B------:R-:W-:Y:S01]  /*1e20*/  FMUL R2, R2, UR14 ;  /* 0x0000000e02027c20 */ /* 0x000fe20008400000 */
[----:B------:R-:W-:-:S03]  /*1e30*/  FSETP.GEU.AND P3, PT, R52, -126, PT ;  /* 0xc2fc00003400780b */ /* 0x000fc60003f6e000 */
[--C-:B------:R-:W-:Y:S01]  /*1e40*/  FFMA R30, R30, UR14, -R2.reuse ;  /* 0x0000000e1e1e7c23 */ /* 0x100fe20008000802 */
[----:B------:R-:W2:Y:S01]  /*1e50*/  MUFU.EX2 R13, R44 ;  /* 0x0000002c000d7308 */ /* 0x000ea20000000800 */
[--C-:B------:R-:W-:Y:S01]  /*1e60*/  FFMA R31, R31, UR14, -R2.reuse ;  /* 0x0000000e1f1f7c23 */ /* 0x100fe20008000802 */
[--C-:B------:R-:W-:Y:S01]  /*1e70*/  FFMA R26, R26, UR14, -R2.reuse ;  /* 0x0000000e1a1a7c23 */ /* 0x100fe20008000802 */
[--C-:B------:R-:W-:Y:S01]  /*1e80*/  FFMA R27, R27, UR14, -R2.reuse ;  /* 0x0000000e1b1b7c23 */ /* 0x100fe20008000802 */
[----:B---3--:R-:W-:Y:S01]  /*1e90*/  @!P6 FMUL R9, R9, R9 ;  /* 0x000000090909e220 */ /* 0x008fe20000400000 */
[----:B------:R-:W-:Y:S01]  /*1ea0*/  FSETP.GEU.AND P6, PT, R30, -126, PT ;  /* 0xc2fc00001e00780b */ /* 0x000fe20003fce000 */
[--C-:B------:R-:W-:Y:S01]  /*1eb0*/  FFMA R35, R35, UR14, -R2.reuse ;  /* 0x0000000e23237c23 */ /* 0x100fe20008000802 */
[----:B------:R-:W-:Y:S01]  /*1ec0*/  @!P5 FMUL R53, R53, 0.5 ;  /* 0x3f0000003535d820 */ /* 0x000fe20000400000 */
[----:B------:R-:W3:Y:S01]  /*1ed0*/  MUFU.EX2 R98, R45 ;  /* 0x0000002d00627308 */ /* 0x000ee20000000800 */
[----:B----4-:R-:W-:Y:S01]  /*1ee0*/  @!P1 FMUL R100, R100, R100 ;  /* 0x0000006464649220 */ /* 0x010fe20000400000 */
[----:B------:R-:W-:Y:S01]  /*1ef0*/  FSETP.GEU.AND P1, PT, R31, -126, PT ;  /* 0xc2fc00001f00780b */ /* 0x000fe20003f2e000 */
[----:B------:R-:W-:Y:S01]  /*1f00*/  @!P3 FMUL R52, R52, 0.5 ;  /* 0x3f0000003434b820 */ /* 0x000fe20000400000 */
[--C-:B------:R-:W-:Y:S01]  /*1f10*/  FFMA R42, R42, UR14, -R2.reuse ;  /* 0x0000000e2a2a7c23 */ /* 0x100fe20008000802 */
[--C-:B------:R-:W-:Y:S01]  /*1f20*/  FFMA R50, R50, UR14, -R2.reuse ;  /* 0x0000000e32327c23 */ /* 0x100fe20008000802 */
[--C-:B------:R-:W-:Y:S01]  /*1f30*/  FFMA R34, R34, UR14, -R2.reuse ;  /* 0x0000000e22227c23 */ /* 0x100fe20008000802 */
[--C-:B------:R-:W-:Y:S01]  /*1f40*/  FFMA R38, R38, UR14, -R2.reuse ;  /* 0x0000000e26267c23 */ /* 0x100fe20008000802 */
[----:B------:R-:W4:Y:S01]  /*1f50*/  MUFU.EX2 R102, R53 ;  /* 0x0000003500667308 */ /* 0x000f220000000800 */
[----:B--2---:R-:W-:Y:S01]  /*1f60*/  @!P2 FMUL R13, R13, R13 ;  /* 0x0000000d0d0da220 */ /* 0x004fe20000400000 */
[----:B------:R-:W-:Y:S01]  /*1f70*/  FSETP.GEU.AND P2, PT, R26, -126, PT ;  /* 0xc2fc00001a00780b */ /* 0x000fe20003f4e000 */
[----:B------:R-:W-:Y:S01]  /*1f80*/  @!P6 FMUL R30, R30, 0.5 ;  /* 0x3f0000001e1ee820 */ /* 0x000fe20000400000 */
[--C-:B------:R-:W-:Y:S01]  /*1f90*/  FFMA R39, R39, UR14, -R2.reuse ;  /* 0x0000000e27277c23 */ /* 0x100fe20008000802 */
[--C-:B------:R-:W-:Y:S01]  /*1fa0*/  FFMA R46, R46, UR14, -R2.reuse ;  /* 0x0000000e2e2e7c23 */ /* 0x100fe20008000802 */
[--C-:B------:R-:W-:Y:S01]  /*1fb0*/  FFMA R43, R43, UR14, -R2.reuse ;  /* 0x0000000e2b2b7c23 */ /* 0x100fe20008000802 */
[----:B------:R-:W-:Y:S01]  /*1fc0*/  @!P1 FMUL R31, R31, 0.5 ;  /* 0x3f0000001f1f9820 */ /* 0x000fe20000400000 */
[----:B------:R-:W2:Y:S01]  /*1fd0*/  MUFU.EX2 R91, R30 ;  /* 0x0000001e005b7308 */ /* 0x000ea20000000800 */
[----:B---3--:R-:W-:Y:S01]  /*1fe0*/  @!P4 FMUL R98, R98, R98 ;  /* 0x000000626262c220 */ /* 0x008fe20000400000 */
[----:B------:R-:W-:Y:S01]  /*1ff0*/  FSETP.GEU.AND P4, PT, R27, -126, PT ;  /* 0xc2fc00001b00780b */ /* 0x000fe20003f8e000 */
[--C-:B------:R-:W-:Y:S01]  /*2000*/  FFMA R47, R47, UR14, -R2.reuse ;  /* 0x0000000e2f2f7c23 */ /* 0x100fe20008000802 */
[--C-:B------:R-:W-:Y:S01]  /*2010*/  FFMA R51, R51, UR14, -R2.reuse ;  /* 0x0000000e33337c23 */ /* 0x100fe20008000802 */
[--C-:B------:R-:W-:Y:S01]  /*2020*/  FFMA R54, R54, UR14, -R2.reuse ;  /* 0x0000000e36367c23 */ /* 0x100fe20008000802 */
[----:B------:R-:W-:Y:S01]  /*2030*/  FFMA R2, R55, UR14, -R2 ;  /* 0x0000000e37027c23 */ /* 0x000fe20008000802 */
[----:B------:R-:W-:Y:S01]  /*2040*/  @!P2 FMUL R26, R26, 0.5 ;  /* 0x3f0000001a1aa820 */ /* 0x000fe20000400000 */
[----:B------:R-:W3:Y:S01]  /*2050*/  MUFU.EX2 R10, R31 ;  /* 0x0000001f000a7308 */ /* 0x000ee20000000800 */
[----:B----4-:R-:W-:Y:S01]  /*2060*/  @!P5 FMUL R102, R102, R102 ;  /* 0x000000666666d220 */ /* 0x010fe20000400000 */
[----:B------:R-:W-:Y:S01]  /*2070*/  FSETP.GEU.AND P5, PT, R35, -126, PT ;  /* 0xc2fc00002300780b */ /* 0x000fe20003fae000 */
[----:B------:R-:W-:Y:S01]  /*2080*/  FADD R17, R92, R9 ;  /* 0x000000095c117221 */ /* 0x000fe20000000000 */
[----:B------:R-:W-:Y:S01]  /*2090*/  FADD R19, R33, R100 ;  /* 0x0000006421137221 */ /* 0x000fe20000000000 */
[----:B------:R-:W-:Y:S01]  /*20a0*/  FADD R18, R29, R98 ;  /* 0x000000621d127221 */ /* 0x000fe20000000000 */
[----:B------:R-:W-:Y:S01]  /*20b0*/  FADD R21, R37, R102 ;  /* 0x0000006625157221 */ /* 0x000fe20000000000 */
[----:B------:R-:W-:Y:S01]  /*20c0*/  @!P4 FMUL R27, R27, 0.5 ;  /* 0x3f0000001b1bc820 */ /* 0x000fe20000400000 */
[----:B------:R-:W4:Y:S01]  /*20d0*/  MUFU.EX2 R15, R52 ;  /* 0x00000034000f7308 */ /* 0x000f220000000800 */
[----:B--2---:R-:W-:Y:S01]  /*20e0*/  @!P6 FMUL R91, R91, R91 ;  /* 0x0000005b5b5be220 */ /* 0x004fe20000400000 */
[----:B------:R-:W-:Y:S01]  /*20f0*/  FSETP.GEU.AND P6, PT, R42, -126, PT ;  /* 0xc2fc00002a00780b */ /* 0x000fe20003fce000 */
[----:B------:R-:W-:Y:S01]  /*2100*/  FADD R22, R6, R17 ;  /* 0x0000001106167221 */ /* 0x000fe20000000000 */
[----:B------:R-:W-:Y:S01]  /*2110*/  FADD R17, R90, R13 ;  /* 0x0000000d5a117221 */ /* 0x000fe20000000000 */
[----:B------:R-:W-:Y:S01]  /*2120*/  FADD R6, R25, R96 ;  /* 0x0000006019067221 */ /* 0x000fe20000000000 */
[----:B------:R-:W-:Y:S01]  /*2130*/  FADD R21, R18, R21 ;  /* 0x0000001512157221 */ /* 0x000fe20000000000 */
[----:B------:R-:W-:Y:S01]  /*2140*/  @!P5 FMUL R35, R35, 0.5 ;  /* 0x3f0000002323d820 */ /* 0x000fe20000400000 */
[----:B------:R-:W2:Y:S01]  /*2150*/  MUFU.EX2 R89, R26 ;  /* 0x0000001a00597308 */ /* 0x000ea20000000800 */
[----:B---3--:R-:W-:Y:S01]  /*2160*/  @!P1 FMUL R10, R10, R10 ;  /* 0x0000000a0a0a9220 */ /* 0x008fe20000400000 */
[----:B------:R-:W-:Y:S01]  /*2170*/  FSETP.GEU.AND P1, PT, R50, -126, PT ;  /* 0xc2fc00003200780b */ /* 0x000fe20003f2e000 */
[----:B------:R-:W-:Y:S01]  /*2180*/  FADD R6, R6, R19 ;  /* 0x0000001306067221 */ /* 0x000fe20000000000 */
[----:B------:R-:W-:-:S02]  /*2190*/  F2FP.BF16.F32.PACK_AB R90, R29, R90 ;  /* 0x0000005a1d5a723e */ /* 0x000fc400000010ff */
[----:B------:R-:W-:Y:S01]  /*21a0*/  F2FP.BF16.F32.PACK_AB R92, R33, R92 ;  /* 0x0000005c215c723e */ /* 0x000fe200000010ff */
[----:B------:R-:W-:Y:S01]  /*21b0*/  @!P6 FMUL R42, R42, 0.5 ;  /* 0x3f0000002a2ae820 */ /* 0x000fe20000400000 */
[----:B------:R-:W3:Y:S01]  /*21c0*/  MUFU.EX2 R8, R27 ;  /* 0x0000001b00087308 */ /* 0x000ee20000000800 */
[----:B----4-:R-:W-:Y:S01]  /*21d0*/  @!P3 FMUL R15, R15, R15 ;  /* 0x0000000f0f0fb220 */ /* 0x010fe20000400000 */
[----:B------:R-:W-:Y:S01]  /*21e0*/  FSETP.GEU.AND P3, PT, R34, -126, PT ;  /* 0xc2fc00002200780b */ /* 0x000fe20003f6e000 */
[----:B------:R-:W-:Y:S01]  /*21f0*/  FADD R6, R6, R21 ;  /* 0x0000001506067221 */ /* 0x000fe20000000000 */
[----:B------:R-:W-:Y:S01]  /*2200*/  F2FP.BF16.F32.PACK_AB R96, R96, R11 ;  /* 0x0000000b6060723e */ /* 0x000fe200000010ff */
[----:B------:R-:W-:Y:S01]  /*2210*/  FADD R20, R94, R15 ;  /* 0x0000000f5e147221 */ /* 0x000fe20000000000 */
[----:B------:R-:W-:Y:S01]  /*2220*/  F2FP.BF16.F32.PACK_AB R94, R37, R94 ;  /* 0x0000005e255e723e */ /* 0x000fe200000010ff */
[----:B------:R-:W-:Y:S01]  /*2230*/  @!P1 FMUL R50, R50, 0.5 ;  /* 0x3f00000032329820 */ /* 0x000fe20000400000 */
[----:B------:R-:W4:Y:S01]  /*2240*/  MUFU.EX2 R12, R35 ;  /* 0x00000023000c7308 */ /* 0x000f220000000800 */
[----:B--2---:R-:W-:Y:S01]  /*2250*/  @!P2 FMUL R89, R89, R89 ;  /* 0x000000595959a220 */ /* 0x004fe20000400000 */
[----:B------:R-:W-:Y:S01]  /*2260*/  FSETP.GEU.AND P2, PT, R38, -126, PT ;  /* 0xc2fc00002600780b */ /* 0x000fe20003f4e000 */
[----:B------:R-:W-:Y:S01]  /*2270*/  FADD R17, R17, R20 ;  /* 0x0000001411117221 */ /* 0x000fe20000000000 */
[----:B------:R-:W-:-:S02]  /*2280*/  F2FP.BF16.F32.PACK_AB R98, R98, R13 ;  /* 0x0000000d6262723e */ /* 0x000fc400000010ff */
[----:B------:R-:W-:Y:S01]  /*2290*/  F2FP.BF16.F32.PACK_AB R100, R100, R9 ;  /* 0x000000096464723e */ /* 0x000fe200000010ff */
[----:B------:R-:W-:Y:S01]  /*22a0*/  @!P3 FMUL R34, R34, 0.5 ;  /* 0x3f0000002222b820 */ /* 0x000fe20000400000 */
[----:B------:R-:W2:Y:S01]  /*22b0*/  MUFU.EX2 R42, R42 ;  /* 0x0000002a002a7308 */ /* 0x000ea20000000800 */
[----:B---3--:R-:W-:Y:S01]  /*22c0*/  @!P4 FMUL R8, R8, R8 ;  /* 0x000000080808c220 */ /* 0x008fe20000400000 */
[----:B------:R-:W-:Y:S01]  /*22d0*/  FSETP.GEU.AND P4, PT, R39, -126, PT ;  /* 0xc2fc00002700780b */ /* 0x000fe20003f8e000 */
[----:B------:R-:W-:Y:S01]  /*22e0*/  FADD R17, R22, R17 ;  /* 0x0000001116117221 */ /* 0x000fe20000000000 */
[----:B------:R-:W-:-:S03]  /*22f0*/  F2FP.BF16.F32.PACK_AB R102, R102, R15 ;  /* 0x0000000f6666723e */ /* 0x000fc600000010ff */
[----:B------:R-:W-:Y:S01]  /*2300*/  @!P2 FMUL R38, R38, 0.5 ;  /* 0x3f0000002626a820 */ /* 0x000fe20000400000 */
[----:B------:R-:W3:Y:S01]  /*2310*/  MUFU.EX2 R93, R34 ;  /* 0x00000022005d7308 */ /* 0x000ee20000000800 */
[----:B----4-:R-:W-:Y:S01]  /*2320*/  @!P5 FMUL R12, R12, R12 ;  /* 0x0000000c0c0cd220 */ /* 0x010fe20000400000 */
[----:B------:R-:W-:-:S05]  /*2330*/  FSETP.GEU.AND P5, PT, R46, -126, PT ;  /* 0xc2fc00002e00780b */ /* 0x000fca0003fae000 */
[----:B------:R-:W-:Y:S01]  /*2340*/  @!P4 FMUL R39, R39, 0.5 ;  /* 0x3f0000002727c820 */ /* 0x000fe20000400000 */
[----:B------:R-:W4:Y:S01]  /*2350*/  MUFU.EX2 R95, R38 ;  /* 0x00000026005f7308 */ /* 0x000f220000000800 */
[----:B--2---:R-:W-:Y:S01]  /*2360*/  @!P6 FMUL R42, R42, R42 ;  /* 0x0000002a2a2ae220 */ /* 0x004fe20000400000 */
[----:B------:R-:W-:-:S03]  /*2370*/  FSETP.GEU.AND P6, PT, R54, -126, PT ;  /* 0xc2fc00003600780b */ /* 0x000fc60003fce000 */
[----:B------:R-:W-:Y:S01]  /*2380*/  FADD R23, R89, R42 ;  /* 0x0000002a59177221 */ /* 0x000fe20000000000 */
[----:B------:R-:W-:Y:S01]  /*2390*/  F2FP.BF16.F32.PACK_AB R89, R8, R89 ;  /* 0x000000590859723e */ /* 0x000fe200000010ff */
[----:B------:R-:W-:Y:S01]  /*23a0*/  @!P5 FMUL R46, R46, 0.5 ;  /* 0x3f0000002e2ed820 */ /* 0x000fe20000400000 */
[----:B------:R-:W2:Y:S01]  /*23b0*/  MUFU.EX2 R14, R39 ;  /* 0x00000027000e7308 */ /* 0x000ea20000000800 */
        /* <DEDUP_REMOVED lines=8> */
[----:B--2---:R-:W-:Y:S01]  /*2440*/  @!P4 FMUL R14, R14, R14 ;  /* 0x0000000e0e0ec220 */ /* 0x004fe20000400000 */
[----:B------:R-:W-:-:S05]  /*2450*/  FSETP.GEU.AND P4, PT, R51, -126, PT ;  /* 0xc2fc00003300780b */ /* 0x000fca0003f8e000 */
[----:B------:R-:W-:Y:S01]  /*2460*/  @!P2 FMUL R47, R47, 0.5 ;  /* 0x3f0000002f2fa820 */ /* 0x000fe20000400000 */
[----:B------:R-:W2:Y:S01]  /*2470*/  MUFU.EX2 R97, R43 ;  /* 0x0000002b00617308 */ /* 0x000ea20000000800 */
[----:B---3--:R-:W-:Y:S01]  /*2480*/  @!P1 FMUL R50, R50, R50 ;  /* 0x0000003232329220 */ /* 0x008fe20000400000 */
[----:B------:R-:W-:-:S03]  /*2490*/  FSETP.GEU.AND P1, PT, R2, -126, PT ;  /* 0xc2fc00000200780b */ /* 0x000fc60003f2e000 */
[----:B------:R-:W-:Y:S01]  /*24a0*/  FADD R24, R93, R50 ;  /* 0x000000325d187221 */ /* 0x000fe20000000000 */
[----:B------:R-:W-:Y:S01]  /*24b0*/  F2FP.BF16.F32.PACK_AB R93, R12, R93 ;  /* 0x0000005d0c5d723e */ /* 0x000fe200000010ff */
[----:B------:R-:W-:Y:S01]  /*24c0*/  @!P4 FMUL R51, R51, 0.5 ;  /* 0x3f0000003333c820 */ /* 0x000fe20000400000 */
[----:B------:R-:W3:Y:S01]  /*24d0*/  MUFU.EX2 R99, R47 ;  /* 0x0000002f00637308 */ /* 0x000ee20000000800 */
[----:B----4-:R-:W-:Y:S01]  /*24e0*/  @!P5 FMUL R46, R46, R46 ;  /* 0x0000002e2e2ed220 */ /* 0x010fe20000400000 */
[----:B------:R-:W-:-:S03]  /*24f0*/  FADD R24, R23, R24 ;  /* 0x0000001817187221 */ /* 0x000fc60000000000 */
[----:B------:R-:W-:Y:S01]  /*2500*/  FADD R18, R91, R46 ;  /* 0x0000002e5b127221 */ /* 0x000fe20000000000 */
[----:B------:R-:W-:Y:S01]  /*2510*/  F2FP.BF16.F32.PACK_AB R91, R10, R91 ;  /* 0x0000005b0a5b723e */ /* 0x000fe200000010ff */
[----:B------:R-:W-:Y:S01]  /*2520*/  @!P1 FMUL R2, R2, 0.5 ;  /* 0x3f00000002029820 */ /* 0x000fe20000400000 */
[----:B------:R-:W4:Y:S01]  /*2530*/  MUFU.EX2 R101, R51 ;  /* 0x0000003300657308 */ /* 0x000f220000000800 */
[----:B--2---:R-:W-:-:S07]  /*2540*/  @!P3 FMUL R97, R97, R97 ;  /* 0x000000616161b220 */ /* 0x004fce0000400000 */
[----:B------:R-:W2:Y:S01]  /*2550*/  MUFU.EX2 R16, R54 ;  /* 0x0000003600107308 */ /* 0x000ea20000000800 */
[----:B---3--:R-:W-:-:S04]  /*2560*/  @!P2 FMUL R99, R99, R99 ;  /* 0x000000636363a220 */ /* 0x008fc80000400000 */
[----:B------:R-:W-:Y:S01]  /*2570*/  FADD R19, R10, R99 ;  /* 0x000000630a137221 */ /* 0x000fe20000000000 */
[----:B------:R-:W-:Y:S02]  /*2580*/  F2FP.BF16.F32.PACK_AB R99, R99, R46 ;  /* 0x0000002e6363723e */ /* 0x000fe400000010ff */
[----:B------:R3:W5:Y:S01]  /*2590*/  MUFU.EX2 R103, R2 ;  /* 0x0000000200677308 */ /* 0x0007620000000800 */
[----:B----4-:R-:W-:-:S04]  /*25a0*/  @!P4 FMUL R101, R101, R101 ;  /* 0x000000656565c220 */ /* 0x010fc80000400000 */
[----:B------:R-:W-:Y:S01]  /*25b0*/  FADD R23, R12, R101 ;  /* 0x000000650c177221 */ /* 0x000fe20000000000 */
[----:B------:R-:W-:Y:S01]  /*25c0*/  F2FP.BF16.F32.PACK_AB R101, R101, R50 ;  /* 0x000000326565723e */ /* 0x000fe200000010ff */
[----:B--2---:R-:W-:Y:S01]  /*25d0*/  @!P6 FMUL R16, R16, R16 ;  /* 0x000000101010e220 */ /* 0x004fe20000400000 */
[----:B---3--:R-:W-:Y:S01]  /*25e0*/  FADD R2, R8, R97 ;  /* 0x0000006108027221 */ /* 0x008fe20000000000 */
[----:B------:R-:W-:Y:S02]  /*25f0*/  F2FP.BF16.F32.PACK_AB R97, R97, R42 ;  /* 0x0000002a6161723e */ /* 0x000fe400000010ff */
[----:B------:R-:W-:Y:S01]  /*2600*/  FADD R27, R95, R16 ;  /* 0x000000105f1b7221 */ /* 0x000fe20000000000 */
[----:B------:R-:W-:Y:S01]  /*2610*/  FADD R2, R2, R23 ;  /* 0x0000001702027221 */ /* 0x000fe20000000000 */
[----:B------:R-:W-:Y:S01]  /*2620*/  F2FP.BF16.F32.PACK_AB R95, R14, R95 ;  /* 0x0000005f0e5f723e */ /* 0x000fe200000010ff */
[----:B-----5:R-:W-:Y:S01]  /*2630*/  @!P1 FMUL R103, R103, R103 ;  /* 0x0000006767679220 */ /* 0x020fe20000400000 */
[----:B------:R-:W-:Y:S01]  /*2640*/  FADD R27, R18, R27 ;  /* 0x0000001b121b7221 */ /* 0x000fe20000000000 */
[----:B------:R-:W-:-:S02]  /*2650*/  MOV R18, UR7 ;  /* 0x0000000700127c02 */ /* 0x000fc40008000f00 */
[----:B------:R-:W-:Y:S01]  /*2660*/  FADD R20, R14, R103 ;  /* 0x000000670e147221 */ /* 0x000fe20000000000 */
[----:B------:R-:W-:Y:S01]  /*2670*/  FADD R24, R24, R27 ;  /* 0x0000001b18187221 */ /* 0x000fe20000000000 */
[----:B------:R2:W-:Y:S02]  /*2680*/  SYNCS.ARRIVE.TRANS64.A1T0 RZ, [R18+UR11], RZ ;  /* 0x000000ff12ff79a7 */ /* 0x0005e4000810000b */
[----:B------:R-:W-:-:S04]  /*2690*/  FADD R19, R19, R20 ;  /* 0x0000001413137221 */ /* 0x000fc80000000000 */
[----:B------:R-:W-:Y:S01]  /*26a0*/  FADD R19, R2, R19 ;  /* 0x0000001302137221 */ /* 0x000fe20000000000 */
[----:B------:R-:W-:-:S03]  /*26b0*/  FADD R2, R17, R6 ;  /* 0x0000000611027221 */ /* 0x000fc60000000000 */
[----:B------:R-:W-:Y:S01]  /*26c0*/  FADD R6, R24, R19 ;  /* 0x0000001318067221 */ /* 0x000fe20000000000 */
[----:B--2---:R-:W-:Y:S06]  /*26d0*/  @!P0 BRA `(.L_x_19) ;  /* 0x0000000000048947 */ /* 0x004fec0003800000 */
[----:B-1----:R-:W-:Y:S01]  /*26e0*/  BPT.TRAP 0x1 ;  /* 0x000000040000795c */ /* 0x002fe20000300000 */
.L_x_19:
[----:B------:R-:W2:Y:S01]  /*26f0*/  SYNCS.PHASECHK.TRANS64.TRYWAIT P1, [UR37+0x1c008], R7 ;  /* 0x01c00807ff0075a7 */ /* 0x000ea20008020165 */
[----:B------:R-:W-:Y:S01]  /*2700*/  ULOP3.LUT UR7, UR10, 0x2000000, URZ, 0xfc, !UPT ;  /* 0x020000000a077892 */ /* 0x000fe2000f8efc3f */
[----:B--2---:R-:W-:Y:S11]  /*2710*/  @!P1 BRA `(.L_x_20) ;  /* 0x0000006c00d49947 */ /* 0x004ff60003800000 */
.L_x_108:
[----:B------:R-:W-:Y:S01]  /*2720*/  UIADD3 UR10, UR7, 0x400, URZ ;  /* 0x00000400070a7890 */ /* 0x000fe2000fffe03f */
[----:B------:R-:W-:Y:S01]  /*2730*/  WARPGROUP.ARRIVE ;  /* 0x00000000000079c5 */ /* 0x000fe20000000000 */
[----:B------:R-:W-:Y:S01]  /*2740*/  UMOV UR11, 0x40000040 ;  /* 0x40000040000b7882 */ /* 0x000fe20000000000 */
[----:B------:R-:W-:-:S06]  /*2750*/  F2FP.BF16.F32.PACK_AB R103, R103, R16 ;  /* 0x000000106767723e */ /* 0x000fcc00000010ff */
[----:B------:R-:W-:Y:S01]  /*2760*/  HGMMA.64x128x16.F32.BF16 R24, R88, gdesc[UR8].tnspB, RZ, !UPT, gsb0 ;  /* 0x41e0000858187df0 */ /* 0x000fe2000c0018ff */
[----:B------:R-:W-:Y:S01]  /*2770*/  UIADD3 UR10, UR7, 0x480, URZ ;  /* 0x00000480070a7890 */ /* 0x000fe2000fffe03f */
[----:B------:R-:W-:Y:S01]  /*2780*/  UMOV UR11, 0x40000040 ;  /* 0x40000040000b7882 */ /* 0x000fe20000000000 */
[----:B------:R-:W-:Y:S02]  /*2790*/  WARPGROUP.DEPBAR.LE gsb0, 0x0 ;  /* 0x00008000000079c5 */ /* 0x000fe40000010000 */
[----:B------:R-:W-:-:S07]  /*27a0*/  WARPGROUP.ARRIVE ;  /* 0x00000000000079c5 */ /* 0x000fce0000000000 */
[----:B------:R-:W-:Y:S01]  /*27b0*/  HGMMA.64x128x16.F32.BF16 R24, R92, gdesc[UR8].tnspB, R24, gsb0 ;  /* 0x41e000085c187df0 */ /* 0x000fe20008001818 */
        /* <DEDUP_REMOVED lines=9> */
[----:B------:R-:W-:Y:S03]  /*2850*/  HGMMA.64x128x16.F32.BF16 R24, R100, gdesc[UR8].tnspB, R24, gsb0 ;  /* 0x41e0000864187df0 */ /* 0x000fe60008001818 */
[----:B------:R-:W-:Y:S02]  /*2860*/  WARPGROUP.DEPBAR.LE gsb0, 0x0 ;  /* 0x00008000000079c5 */ /* 0x000fe40000010000 */
[----:B------:R-:W-:Y:S05]  /*2870*/  @!P0 BRA `(.L_x_21) ;  /* 0x0000000000048947 */ /* 0x000fea0003800000 */
[----:B-1----:R-:W-:Y:S01]  /*2880*/  BPT.TRAP 0x1 ;  /* 0x000000040000795c */ /* 0x002fe20000300000 */
.L_x_21:
[----:B------:R-:W-:Y:S01]  /*2890*/  UISETP.GT.U32.AND UP0, UPT, UR4, 0x1, UPT ;  /* 0x000000010400788c */ /* 0x000fe2000bf04070 */
[----:B--2---:R-:W-:Y:S01]  /*28a0*/  MOV R7, RZ ;  /* 0x000000ff00077202 */ /* 0x004fe20000000f00 */
[----:B------:R-:W-:-:S04]  /*28b0*/  UIADD3 UR10, UR37, 0x1c028, URZ ;  /* 0x0001c028250a7890 */ /* 0x000fc8000fffe03f */
[----:B------:R-:W-:Y:S01]  /*28c0*/  PLOP3.LUT P1, PT, PT, PT, UP0, 0x80, 0x0 ;  /* 0x000000000000781c */ /* 0x000fe20003f2f008 */
[----:B------:R-:W-:-:S09]  /*28d0*/  UPRMT UR10, URZ, 0x654, UR10 ;  /* 0x000006543f0a7896 */ /* 0x000fd2000800000a */
[----:B------:R-:W-:Y:S03]  /*28e0*/  SYNCS.ARRIVE.TRANS64.RED.A1T0 RZ, [UR10], RZ ;  /* 0x000000ffffff79a7 */ /* 0x000fe6000810040a */
[----:B------:R-:W-:Y:S05]  /*28f0*/  @P1 BRA `(.L_x_22) ;  /* 0x0000000000041947 */ /* 0x000fea0003800000 */
[----:B-1----:R-:W-:Y:S01]  /*2900*/  BPT.TRAP 0x1 ;  /* 0x000000040000795c */ /* 0x002fe20000300000 */
.L_x_22:
[C---:B------:R-:W-:Y:S01]  /*2910*/  ISETP.GE.AND P2, PT, R3.reuse, 0x81, PT ;  /* 0x000000810300780c */ /* 0x040fe20003f46270 */
[----:B------:R-:W-:Y:S01]  /*2920*/  UMOV UR38, 0x1 ;  /* 0x0000000100267882 */ /* 0x000fe20000000000 */
[----:B------:R-:W-:Y:S01]  /*2930*/  IADD3 R8, R3, 0x3f, RZ ;  /* 0x0000003f03087810 */ /* 0x000fe20007ffe0ff */
[----:B------:R-:W-:Y:S01]  /*2940*/  UMOV UR4, 0x2 ;  /* 0x0000000200047882 */ /* 0x000fe20000000000 */
[----:B------:R-:W-:Y:S02]  /*2950*/  IADD3 R0, R0, 0x40, RZ ;  /* 0x0000004000007810 */ /* 0x000fe40007ffe0ff */
[----:B------:R-:W-:-:S04]  /*2960*/  SHF.R.S32.HI R9, RZ, 0x1f, R8 ;  /* 0x0000001fff097819 */ /* 0x000fc80000011408 */
[----:B------:R-:W-:-:S04]  /*2970*/  LEA.HI R9, R9, R8, RZ, 0x6 ;  /* 0x0000000809097211 */ /* 0x000fc800078f30ff */
[----:B------:R-:W-:Y:S01]  /*2980*/  LEA.HI.SX32 R3, R9, 0xffffffff, 0x1a ;  /* 0xffffffff09037811 */ /* 0x000fe200078fd2ff */
[----:B------:R-:W-:Y:S06]  /*2990*/  @!P2 BRA `(.L_x_23) ;  /* 0x0000001c001ca947 */ /* 0x000fec0003800000 */
[----:B------:R-:W-:Y:S01]  /*29a0*/  IMAD.MOV.U32 R9, RZ, RZ, R4 ;  /* 0x000000ffff097224 */ /* 0x000fe200078e0004 */
[----:B------:R-:W-:Y:S01]  /*29b0*/  MOV R11, R5 ;  /* 0x00000005000b7202 */ /* 0x000fe20000000f00 */
[----:B------:R-:W-:Y:S01]  /*29c0*/  UMOV UR4, 0x2 ;  /* 0x0000000200047882 */ /* 0x000fe20000000000 */
[----:B------:R-:W-:Y:S01]  /*29d0*/  MOV R7, RZ ;  /* 0x000000ff00077202 */ /* 0x000fe20000000f00 */
[----:B------:R-:W-:Y:S01]  /*29e0*/  UMOV UR38, 0x1 ;  /* 0x0000000100267882 */ /* 0x000fe20000000000 */
[----:B------:R-:W-:-:S05]  /*29f0*/  ULDC UR39, c[0x0][0x604] ;  /* 0x0001810000277ab9 */ /* 0x000fca0000000800 */
.L_x_34:
[----:B------:R-:W-:-:S13]  /*2a00*/  PLOP3.LUT P3, PT, PT, PT, UP1, 0x80, 0x0 ;  /* 0x000000000000781c */ /* 0x000fda0003f6f018 */
[----:B------:R-:W-:Y:S05]  /*2a10*/  @!P3 BRA `(.L_x_24) ;  /* 0x000000000004b947 */ /* 0x000fea0003800000 */
[----:B-1----:R-:W-:Y:S01]  /*2a20*/  BPT.TRAP 0x1 ;  /* 0x000000040000795c */ /* 0x002fe20000300000 */
.L_x_24:
[----:B------:R-:W-:Y:S01]  /*2a30*/  ULEA UR10, UR4, UR37, 0x3 ;  /* 0x00000025040a7291 */ /* 0x000fe2000f8e183f */
[----:B------:R-:W-:-:S08]  /*2a40*/  SHF.L.U32 R4, R7, 0x1f, RZ ;  /* 0x0000001f07047819 */ /* 0x000fd000000006ff */
[----:B------:R-:W2:Y:S02]  /*2a50*/  SYNCS.PHASECHK.TRANS64.TRYWAIT P2, [UR10+0x1c000], R4 ;  /* 0x01c00004ff0075a7 */ /* 0x000ea4000804014a */
[----:B--2---:R-:W-:Y:S05]  /*2a60*/  @!P2 BRA `(.L_x_25) ;  /* 0x0000006c0018a947 */ /* 0x004fea0003800000 */
.L_x_109:
[----:B------:R-:W-:Y:S01]  /*2a70*/  ULEA UR10, UR4, UR6, 0xa ;  /* 0x00000006040a7291 */ /* 0x000fe2000f8e503f */
[----:B------:R-:W-:Y:S01]  /*2a80*/  WARPGROUP.ARRIVE ;  /* 0x00000000000079c5 */ /* 0x000fe20000000000 */
[----:B------:R-:W-:Y:S01]  /*2a90*/  UMOV UR11, 0x40000040 ;  /* 0x40000040000b7882 */ /* 0x000fe20000000000 */
[----:B------:R-:W-:Y:S01]  /*2aa0*/  UMOV UR15, 0x40000040 ;  /* 0x40000040000f7882 */ /* 0x000fe20000000000 */
[----:B------:R-:W-:Y:S02]  /*2ab0*/  UIADD3 UR14, UR10, 0x2, URZ ;  /* 0x000000020a0e7890 */ /* 0x000fe4000fffe03f */
[----:B------:R-:W-:Y:S01]  /*2ac0*/  UIADD3 UR18, UR10, 0x4, URZ ;  /* 0x000000040a127890 */ /* 0x000fe2000fffe03f */
[----:B------:R-:W-:Y:S02]  /*2ad0*/  UMOV UR19, 0x40000040 ;  /* 0x4000004000137882 */ /* 0x000fe40000000000 */
[----:B------:R-:W-:Y:S01]  /*2ae0*/  HGMMA.64x64x16.F32.BF16 R88, gdesc[UR8], RZ, !UPT, gsb0 ;  /* 0x00e00000085879f0 */ /* 0x000fe2000c0018ff */
[----:B------:R-:W-:Y:S01]  /*2af0*/  UIADD3 UR22, UR10, 0x6, URZ ;  /* 0x000000060a167890 */ /* 0x000fe2000fffe03f */
[----:B------:R-:W-:Y:S01]  /*2b00*/  UMOV UR23, 0x40000040 ;  /* 0x4000004000177882 */ /* 0x000fe20000000000 */
        /* <DEDUP_REMOVED lines=8> */
[----:B------:R-:W-:-:S04]  /*2b90*/  UIADD3 UR4, UR4, 0x1, URZ ;  /* 0x0000000104047890 */ /* 0x000fc8000fffe03f */
[----:B------:R-:W-:-:S04]  /*2ba0*/  UISETP.NE.AND UP0, UPT, UR4, 0x5, UPT ;  /* 0x000000050400788c */ /* 0x000fc8000bf05270 */
[----:B------:R-:W-:Y:S02]  /*2bb0*/  USEL UR10, URZ, 0x1, UP0 ;  /* 0x000000013f0a7887 */ /* 0x000fe40008000000 */
[----:B------:R-:W-:-:S04]  /*2bc0*/  USEL UR11, UR4, URZ, UP0 ;  /* 0x0000003f040b7287 */ /* 0x000fc80008000000 */
[----:B------:R-:W-:Y:S01]  /*2bd0*/  LOP3.LUT R7, R7, UR10, RZ, 0x3c, !PT ;  /* 0x0000000a07077c12 */ /* 0x000fe2000f8e3cff */
        /* <DEDUP_REMOVED lines=22> */
[----:B------:R-:W-:Y:S05]  /*2d40*/  @!P3 BRA `(.L_x_26) ;  /* 0x000000000004b947 */ /* 0x000fea0003800000 */
[----:B-1----:R-:W-:Y:S01]  /*2d50*/  BPT.TRAP 0x1 ;  /* 0x000000040000795c */ /* 0x002fe20000300000 */
.L_x_26:
[----:B--2---:R-:W-:Y:S01]  /*2d60*/  FMNMX R4, R88, R9, !PT ;  /* 0x0000000958047209 */ /* 0x004fe20007800000 */
[----:B------:R-:W-:-:S03]  /*2d70*/  ULEA UR4, UR11, UR37, 0x3 ;  /* 0x000000250b047291 */ /* 0x000fc6000f8e183f */
[----:B------:R-:W-:-:S04]  /*2d80*/  FMNMX R5, R89, R4, !PT ;  /* 0x0000000459057209 */ /* 0x000fc80007800000 */
        /* <DEDUP_REMOVED lines=13> */
[----:B------:R-:W-:-:S05]  /*2e60*/  FMNMX R5, R117, R4, !PT ;  /* 0x0000000475057209 */ /* 0x000fca0007800000 */
[----:B------:R-:W2:Y:S02]  /*2e70*/  SHFL.BFLY PT, R4, R5, 0x1, 0x1f ;  /* 0x0c201f0005047f89 */ /* 0x000ea400000e0000 */
[----:B--2---:R-:W-:Y:S02]  /*2e80*/  FMNMX R8, R5, R4, !PT ;  /* 0x0000000405087209 */ /* 0x004fe40007800000 */
[----:B------:R-:W-:-:S03]  /*2e90*/  FMNMX R4, R90, R11, !PT ;  /* 0x0000000b5a047209 */ /* 0x000fc60007800000 */
[----:B------:R-:W2:Y:S01]  /*2ea0*/  SHFL.BFLY PT, R13, R8, 0x2, 0x1f ;  /* 0x0c401f00080d7f89 */ /* 0x000ea200000e0000 */
[----:B------:R-:W-:-:S04]  /*2eb0*/  FMNMX R15, R91, R4, !PT ;  /* 0x000000045b0f7209 */ /* 0x000fc80007800000 */
[----:B------:R-:W-:-:S04]  /*2ec0*/  FMNMX R4, R94, R15, !PT ;  /* 0x0000000f5e047209 */ /* 0x000fc80007800000 */
[----:B------:R-:W-:-:S04]  /*2ed0*/  FMNMX R15, R95, R4, !PT ;  /* 0x000000045f0f7209 */ /* 0x000fc80007800000 */
[----:B------:R-:W-:Y:S02]  /*2ee0*/  FMNMX R10, R98, R15, !PT ;  /* 0x0000000f620a7209 */ /* 0x000fe40007800000 */
[----:B--2---:R-:W-:Y:S02]  /*2ef0*/  FMNMX R4, R8, R13, !PT ;  /* 0x0000000d08047209 */ /* 0x004fe40007800000 */
[----:B------:R-:W-:Y:S02]  /*2f00*/  FMNMX R13, R99, R10, !PT ;  /* 0x0000000a630d7209 */ /* 0x000fe40007800000 */
[----:B------:R-:W-:Y:S02]  /*2f10*/  FSETP.NEU.AND P2, PT, R4, -INF , PT ;  /* 0xff8000000400780b */ /* 0x000fe40003f4d000 */
[----:B------:R-:W-:Y:S02]  /*2f20*/  FMNMX R12, R102, R13, !PT ;  /* 0x0000000d660c7209 */ /* 0x000fe40007800000 */
[----:B------:R-:W-:-:S02]  /*2f30*/  FSEL R10, R4, RZ, P2 ;  /* 0x000000ff040a7208 */ /* 0x000fc40001000000 */
[----:B------:R-:W-:-:S03]  /*2f40*/  FMNMX R5, R103, R12, !PT ;  /* 0x0000000c67057209 */ /* 0x000fc60007800000 */
[----:B------:R-:W-:Y:S01]  /*2f50*/  FMUL R8, R10, UR39 ;  /* 0x000000270a087c20 */ /* 0x000fe20008400000 */
[----:B------:R-:W-:Y:S01]  /*2f60*/  FMNMX R12, R106, R5, !PT ;  /* 0x000000056a0c7209 */ /* 0x000fe20007800000 */
[----:B------:R-:W-:Y:S02]  /*2f70*/  FADD R10, -R10, R9 ;  /* 0x000000090a0a7221 */ /* 0x000fe40000000100 */
[--C-:B------:R-:W-:Y:S01]  /*2f80*/  FFMA R88, R88, UR39, -R8.reuse ;  /* 0x0000002758587c23 */ /* 0x100fe20008000808 */
[--C-:B------:R-:W-:Y:S01]  /*2f90*/  FFMA R89, R89, UR39, -R8.reuse ;  /* 0x0000002759597c23 */ /* 0x100fe20008000808 */
[----:B------:R-:W-:Y:S01]  /*2fa0*/  FMNMX R5, R107, R12, !PT ;  /* 0x0000000c6b057209 */ /* 0x000fe20007800000 */
[--C-:B------:R-:W-:Y:S01]  /*2fb0*/  FFMA R93, R93, UR39, -R8.reuse ;  /* 0x000000275d5d7c23 */ /* 0x100fe20008000808 */
[--C-:B------:R-:W-:Y:S01]  /*2fc0*/  FFMA R96, R96, UR39, -R8.reuse ;  /* 0x0000002760607c23 */ /* 0x100fe20008000808 */
[----:B------:R-:W-:Y:S01]  /*2fd0*/  FSETP.GEU.AND P5, PT, R88, -126, PT ;  /* 0xc2fc00005800780b */ /* 0x000fe20003fae000 */
        /* <DEDUP_REMOVED lines=12> */
[----:B------:R-:W-:Y:S01]  /*30a0*/  @!P5 FMUL R88, R88, 0.5 ;  /* 0x3f0000005858d820 */ /* 0x000fe20000400000 */
[----:B------:R-:W-:Y:S01]  /*30b0*/  FSETP.GEU.AND P2, PT, R92, -126, PT ;  /* 0xc2fc00005c00780b */ /* 0x000fe20003f4e000 */
[----:B------:R-:W-:Y:S01]  /*30c0*/  @!P3 FMUL R89, R89, 0.5 ;  /* 0x3f0000005959b820 */ /* 0x000fe20000400000 */
[----:B------:R-:W-:Y:S01]  /*30d0*/  FMNMX R5, R115, R12, !PT ;  /* 0x0000000c73057209 */ /* 0x000fe20007800000 */
[--C-:B------:R-:W-:Y:S01]  /*30e0*/  FFMA R108, R108, UR39, -R8.reuse ;  /* 0x000000276c6c7c23 */ /* 0x100fe20008000808 */
[--C-:B------:R-:W-:Y:S01]  /*30f0*/  FFMA R109, R109, UR39, -R8.reuse ;  /* 0x000000276d6d7c23 */ /* 0x100fe20008000808 */
[----:B------:R-:W2:Y:S01]  /*3100*/  MUFU.EX2 R88, R88 ;  /* 0x0000005800587308 */ /* 0x000ea20000000800 */
[----:B------:R-:W-:Y:S01]  /*3110*/  FMNMX R12, R118, R5, !PT ;  /* 0x00000005760c7209 */ /* 0x000fe20007800000 */
[----:B------:R-:W-:Y:S01]  /*3120*/  @!P4 FMUL R93, R93, 0.5 ;  /* 0x3f0000005d5dc820 */ /* 0x000fe20000400000 */
[--C-:B------:R-:W-:Y:S01]  /*3130*/  FFMA R113, R113, UR39, -R8.reuse ;  /* 0x0000002771717c23 */ /* 0x100fe20008000808 */
[----:B------:R-:W-:Y:S01]  /*3140*/  @!P6 FMUL R96, R96, 0.5 ;  /* 0x3f0000006060e820 */ /* 0x000fe20000400000 */
[----:B------:R-:W-:Y:S01]  /*3150*/  FMNMX R12, R119, R12, !PT ;  /* 0x0000000c770c7209 */ /* 0x000fe20007800000 */
[--C-:B------:R-:W-:Y:S01]  /*3160*/  FFMA R112, R112, UR39, -R8.reuse ;  /* 0x0000002770707c23 */ /* 0x100fe20008000808 */
[--C-:B------:R-:W-:Y:S01]  /*3170*/  FFMA R117, R117, UR39, -R8.reuse ;  /* 0x0000002775757c23 */ /* 0x100fe20008000808 */
[----:B------:R-:W3:Y:S01]  /*3180*/  MUFU.EX2 R89, R89 ;  /* 0x0000005900597308 */ /* 0x000ee20000000800 */
[----:B------:R-:W-:Y:S01]  /*3190*/  @!P2 FMUL R92, R92, 0.5 ;  /* 0x3f0000005c5ca820 */ /* 0x000fe20000400000 */
[----:B------:R-:W4:Y:S01]  /*31a0*/  SHFL.BFLY PT, R5, R12, 0x1, 0x1f ;  /* 0x0c201f000c057f89 */ /* 0x000f2200000e0000 */
[----:B------:R-:W-:Y:S01]  /*31b0*/  FFMA R116, R116, UR39, -R8 ;  /* 0x0000002774747c23 */ /* 0x000fe20008000808 */
[----:B------:R-:W-:-:S04]  /*31c0*/  FMUL R10, R10, UR39 ;  /* 0x000000270a0a7c20 */ /* 0x000fc80008400000 */
[----:B------:R-:W5:Y:S01]  /*31d0*/  MUFU.EX2 R93, R93 ;  /* 0x0000005d005d7308 */ /* 0x000f620000000800 */
[----:B--2---:R-:W-:Y:S01]  /*31e0*/  @!P5 FMUL R88, R88, R88 ;  /* 0x000000585858d220 */ /* 0x004fe20000400000 */
[----:B------:R-:W-:-:S06]  /*31f0*/  FSETP.GEU.AND P5, PT, R97, -126, PT ;  /* 0xc2fc00006100780b */ /* 0x000fcc0003fae000 */
[----:B------:R-:W2:Y:S01]  /*3200*/  MUFU.EX2 R96, R96 ;  /* 0x0000006000607308 */ /* 0x000ea20000000800 */
[----:B---3--:R-:W-:Y:S01]  /*3210*/  @!P3 FMUL R89, R89, R89 ;  /* 0x000000595959b220 */ /* 0x008fe20000400000 */
[----:B------:R-:W-:-:S05]  /*3220*/  FSETP.GEU.AND P3, PT, R100, -126, PT ;  /* 0xc2fc00006400780b */ /* 0x000fca0003f6e000 */
[----:B------:R-:W-:Y:S01]  /*3230*/  @!P5 FMUL R97, R97, 0.5 ;  /* 0x3f0000006161d820 */ /* 0x000fe20000400000 */
[----:B------:R-:W3:Y:S01]  /*3240*/  MUFU.EX2 R92, R92 ;  /* 0x0000005c005c7308 */ /* 0x000ee20000000800 */
[----:B-----5:R-:W-:Y:S01]  /*3250*/  @!P4 FMUL R93, R93, R93 ;  /* 0x0000005d5d5dc220 */ /* 0x020fe20000400000 */
[----:B------:R-:W-:Y:S02]  /*3260*/  FSETP.GEU.AND P4, PT, R104, -126, PT ;  /* 0xc2fc00006800780b */ /* 0x000fe40003f8e000 */
[----:B----4-:R-:W-:-:S03]  /*3270*/  FMNMX R5, R12, R5, !PT ;  /* 0x000000050c057209 */ /* 0x010fc60007800000 */
[----:B------:R-:W-:Y:S01]  /*3280*/  @!P3 FMUL R100, R100, 0.5 ;  /* 0x3f0000006464b820 */ /* 0x000fe20000400000 */
[----:B------:R-:W4:Y:S01]  /*3290*/  MUFU.EX2 R97, R97 ;  /* 0x0000006100617308 */ /* 0x000f220000000800 */
[----:B--2---:R-:W-:Y:S01]  /*32a0*/  @!P6 FMUL R96, R96, R96 ;  /* 0x000000606060e220 */ /* 0x004fe20000400000 */
[----:B------:R-:W-:Y:S01]  /*32b0*/  FSETP.GEU.AND P6, PT, R105, -126, PT ;  /* 0xc2fc00006900780b */ /* 0x000fe20003fce000 */
[----:B------:R-:W2:Y:S04]  /*32c0*/  SHFL.BFLY PT, R14, R5, 0x2, 0x1f ;  /* 0x0c401f00050e7f89 */ /* 0x000ea800000e0000 */
[----:B------:R-:W-:Y:S01]  /*32d0*/  @!P4 FMUL R104, R104, 0.5 ;  /* 0x3f0000006868c820 */ /* 0x000fe20000400000 */
        /* <DEDUP_REMOVED lines=14> */
[----:B---3--:R-:W-:Y:S01]  /*33c0*/  @!P4 FMUL R13, R13, R13 ;  /* 0x0000000d0d0dc220 */ /* 0x008fe20000400000 */
[----:B------:R-:W-:-:S05]  /*33d0*/  FSETP.GEU.AND P4, PT, R113, -126, PT ;  /* 0xc2fc00007100780b */ /* 0x000fca0003f8e000 */
[----:B------:R-:W-:Y:S01]  /*33e0*/  @!P3 FMUL R109, R109, 0.5 ;  /* 0x3f0000006d6db820 */ /* 0x000fe20000400000 */
[----:B------:R-:W3:Y:S01]  /*33f0*/  MUFU.EX2 R15, R108 ;  /* 0x0000006c000f7308 */ /* 0x000ee20000000800 */
[----:B----4-:R-:W-:Y:S01]  /*3400*/  @!P6 FMUL R12, R12, R12 ;  /* 0x0000000c0c0ce220 */ /* 0x010fe20000400000 */
[----:B------:R-:W-:-:S03]  /*3410*/  FSETP.NEU.AND P6, PT, R5, -INF , PT ;  /* 0xff8000000500780b */ /* 0x000fc60003fcd000 */
[----:B------:R-:W-:Y:S01]  /*3420*/  FADD R9, R89, R12 ;  /* 0x0000000c59097221 */ /* 0x000fe20000000000 */
[----:B------:R-:W-:Y:S01]  /*3430*/  FSEL R18, R5, RZ, P6 ;  /* 0x000000ff05127208 */ /* 0x000fe20003000000 */
[----:B------:R-:W-:Y:S01]  /*3440*/  @!P4 FMUL R113, R113, 0.5 ;  /* 0x3f0000007171c820 */ /* 0x000fe20000400000 */
[----:B------:R-:W4:Y:S01]  /*3450*/  MUFU.EX2 R14, R109 ;  /* 0x0000006d000e7308 */ /* 0x000f220000000800 */
[----:B--2---:R-:W-:Y:S01]  /*3460*/  @!P2 FMUL R101, R101, R101 ;  /* 0x000000656565a220 */ /* 0x004fe20000400000 */
[----:B------:R-:W-:Y:S01]  /*3470*/  FSETP.GEU.AND P2, PT, R112, -126, PT ;  /* 0xc2fc00007000780b */ /* 0x000fe20003f4e000 */
[----:B------:R-:W-:Y:S01]  /*3480*/  FMUL R20, R18, UR39 ;  /* 0x0000002712147c20 */ /* 0x000fe20008400000 */
[----:B------:R-:W-:Y:S01]  /*3490*/  FSETP.GEU.AND P6, PT, R116, -126, PT ;  /* 0xc2fc00007400780b */ /* 0x000fe20003fce000 */
[----:B------:R-:W-:Y:S01]  /*34a0*/  FADD R18, -R18, R11 ;  /* 0x0000000b12127221 */ /* 0x000fe20000000100 */
[----:B------:R-:W-:Y:S01]  /*34b0*/  FADD R11, R88, R13 ;  /* 0x0000000d580b7221 */ /* 0x000fe20000000000 */
[--C-:B------:R-:W-:Y:S01]  /*34c0*/  FFMA R90, R90, UR39, -R20.reuse ;  /* 0x000000275a5a7c23 */ /* 0x100fe20008000814 */
[----:B------:R-:W2:Y:S01]  /*34d0*/  MUFU.EX2 R8, R113 ;  /* 0x0000007100087308 */ /* 0x000ea20000000800 */
[----:B---3--:R-:W-:Y:S01]  /*34e0*/  @!P5 FMUL R15, R15, R15 ;  /* 0x0000000f0f0fd220 */ /* 0x008fe20000400000 */
[----:B------:R-:W-:Y:S01]  /*34f0*/  FSETP.GEU.AND P5, PT, R117, -126, PT ;  /* 0xc2fc00007500780b */ /* 0x000fe20003fae000 */
[--C-:B------:R-:W-:Y:S01]  /*3500*/  FFMA R22, R94, UR39, -R20.reuse ;  /* 0x000000275e167c23 */ /* 0x100fe20008000814 */
[--C-:B------:R-:W-:Y:S01]  /*3510*/  FFMA R21, R91, UR39, -R20.reuse ;  /* 0x000000275b157c23 */ /* 0x100fe20008000814 */
[--C-:B------:R-:W-:Y:S01]  /*3520*/  FFMA R104, R98, UR39, -R20.reuse ;  /* 0x0000002762687c23 */ /* 0x100fe20008000814 */
[--C-:B------:R-:W-:Y:S01]  /*3530*/  FFMA R99, R99, UR39, -R20.reuse ;  /* 0x0000002763637c23 */ /* 0x100fe20008000814 */
[----:B------:R-:W-:Y:S01]  /*3540*/  @!P2 FMUL R112, R112, 0.5 ;  /* 0x3f0000007070a820 */ /* 0x000fe20000400000 */
[--C-:B------:R-:W-:Y:S01]  /*3550*/  FFMA R23, R95, UR39, -R20.reuse ;  /* 0x000000275f177c23 */ /* 0x100fe20008000814 */
[----:B----4-:R-:W-:Y:S01]  /*3560*/  @!P3 FMUL R14, R14, R14 ;  /* 0x0000000e0e0eb220 */ /* 0x010fe20000400000 */
[----:B------:R-:W-:Y:S01]  /*3570*/  FSETP.GEU.AND P3, PT, R90, -126, PT ;  /* 0xc2fc00005a00780b */ /* 0x000fe20003f6e000 */
[----:B------:R-:W3:Y:S01]  /*3580*/  MUFU.EX2 R17, R112 ;  /* 0x0000007000117308 */ /* 0x000ee20000000800 */
[----:B------:R-:W-:Y:S01]  /*3590*/  @!P6 FMUL R116, R116, 0.5 ;  /* 0x3f0000007474e820 */ /* 0x000fe20000400000 */
[--C-:B------:R-:W-:Y:S01]  /*35a0*/  FFMA R103, R103, UR39, -R20.reuse ;  /* 0x0000002767677c23 */ /* 0x100fe20008000814 */
[--C-:B------:R-:W-:Y:S01]  /*35b0*/  FFMA R102, R102, UR39, -R20.reuse ;  /* 0x0000002766667c23 */ /* 0x100fe20008000814 */
[----:B------:R-:W-:Y:S01]  /*35c0*/  @!P5 FMUL R117, R117, 0.5 ;  /* 0x3f0000007575d820 */ /* 0x000fe20000400000 */
[--C-:B------:R-:W-:Y:S01]  /*35d0*/  FFMA R106, R106, UR39, -R20.reuse ;  /* 0x000000276a6a7c23 */ /* 0x100fe20008000814 */
[----:B--2---:R-:W-:Y:S01]  /*35e0*/  @!P4 FMUL R8, R8, R8 ;  /* 0x000000080808c220 */ /* 0x004fe20000400000 */
[----:B------:R-:W-:Y:S01]  /*35f0*/  FSETP.GEU.AND P4, PT, R22, -126, PT ;  /* 0xc2fc00001600780b */ /* 0x000fe20003f8e000 */
[----:B------:R-:W2:Y:S01]  /*3600*/  MUFU.EX2 R16, R117 ;  /* 0x0000007500107308 */ /* 0x000ea20000000800 */
[--C-:B------:R-:W-:Y:S01]  /*3610*/  FFMA R107, R107, UR39, -R20.reuse ;  /* 0x000000276b6b7c23 */ /* 0x100fe20008000814 */
[--C-:B------:R-:W-:Y:S01]  /*3620*/  FFMA R110, R110, UR39, -R20.reuse ;  /* 0x000000276e6e7c23 */ /* 0x100fe20008000814 */
[--C-:B------:R-:W-:Y:S01]  /*3630*/  FFMA R114, R114, UR39, -R20.reuse ;  /* 0x0000002772727c23 */ /* 0x100fe20008000814 */
[----:B------:R-:W-:Y:S01]  /*3640*/  @!P3 FMUL R90, R90, 0.5 ;  /* 0x3f0000005a5ab820 */ /* 0x000fe20000400000 */
[--C-:B------:R-:W-:Y:S01]  /*3650*/  FFMA R111, R111, UR39, -R20.reuse ;  /* 0x000000276f6f7c23 */ /* 0x100fe20008000814 */
[--C-:B------:R-:W-:Y:S01]  /*3660*/  FFMA R115, R115, UR39, -R20.reuse ;  /* 0x0000002773737c23 */ /* 0x100fe20008000814 */
[--C-:B------:R-:W-:Y:S01]  /*3670*/  FFMA R118, R118, UR39, -R20.reuse ;  /* 0x0000002776767c23 */ /* 0x100fe20008000814 */
[----:B------:R4:W5:Y:S01]  /*3680*/  MUFU.EX2 R91, R90 ;  /* 0x0000005a005b7308 */ /* 0x0009620000000800 */
[----:B---3--:R-:W-:Y:S01]  /*3690*/  @!P2 FMUL R17, R17, R17 ;  /* 0x000000111111a220 */ /* 0x008fe20000400000 */
[----:B------:R-:W-:Y:S01]  /*36a0*/  FSETP.GEU.AND P2, PT, R21, -126, PT ;  /* 0xc2fc00001500780b */ /* 0x000fe20003f4e000 */
[----:B------:R-:W-:Y:S01]  /*36b0*/  FFMA R119, R119, UR39, -R20 ;  /* 0x0000002777777c23 */ /* 0x000fe20008000814 */
[----:B------:R-:W-:Y:S01]  /*36c0*/  @!P4 FMUL R22, R22, 0.5 ;  /* 0x3f0000001616c820 */ /* 0x000fe20000400000 */
[----:B------:R-:W-:Y:S01]  /*36d0*/  FMUL R113, R18, UR39 ;  /* 0x0000002712717c20 */ /* 0x000fe20008400000 */
[----:B------:R-:W-:Y:S01]  /*36e0*/  FADD R18, R97, R8 ;  /* 0x0000000861127221 */ /* 0x000fe20000000000 */
[----:B------:R-:W-:Y:S01]  /*36f0*/  FADD R20, R93, R14 ;  /* 0x0000000e5d147221 */ /* 0x000fe20000000000 */
[----:B------:R-:W3:Y:S01]  /*3700*/  MUFU.EX2 R19, R116 ;  /* 0x0000007400137308 */ /* 0x000ee20000000800 */
[----:B--2---:R-:W-:Y:S01]  /*3710*/  @!P5 FMUL R16, R16, R16 ;  /* 0x000000101010d220 */ /* 0x004fe20000400000 */
[----:B------:R-:W-:Y:S01]  /*3720*/  FSETP.GEU.AND P5, PT, R104, -126, PT ;  /* 0xc2fc00006800780b */ /* 0x000fe20003fae000 */
[----:B----4-:R-:W-:Y:S01]  /*3730*/  FADD R90, R9, R18 ;  /* 0x00000012095a7221 */ /* 0x010fe20000000000 */
[----:B------:R-:W-:Y:S01]  /*3740*/  FADD R18, R92, R15 ;  /* 0x0000000f5c127221 */ /* 0x000fe20000000000 */
[----:B------:R-:W-:-:S02]  /*3750*/  F2FP.BF16.F32.PACK_AB R88, R89, R88 ;  /* 0x000000585958723e */ /* 0x000fc400000010ff */
[----:B------:R-:W-:Y:S01]  /*3760*/  @!P2 FMUL R21, R21, 0.5 ;  /* 0x3f0000001515a820 */ /* 0x000fe20000400000 */
[----:B------:R2:W4:Y:S01]  /*3770*/  MUFU.EX2 R95, R22 ;  /* 0x00000016005f7308 */ /* 0x0005220000000800 */
[----:B-----5:R-:W-:Y:S01]  /*3780*/  @!P3 FMUL R91, R91, R91 ;  /* 0x0000005b5b5bb220 */ /* 0x020fe20000400000 */
[----:B------:R-:W-:-:S05]  /*3790*/  FSETP.GEU.AND P3, PT, R99, -126, PT ;  /* 0xc2fc00006300780b */ /* 0x000fca0003f6e000 */
[----:B------:R-:W-:Y:S01]  /*37a0*/  @!P5 FMUL R104, R104, 0.5 ;  /* 0x3f0000006868d820 */ /* 0x000fe20000400000 */
[----:B------:R5:W1:Y:S01]  /*37b0*/  MUFU.EX2 R94, R21 ;  /* 0x00000015005e7308 */ /* 0x000a620000000800 */
[----:B---3--:R-:W-:Y:S01]  /*37c0*/  @!P6 FMUL R19, R19, R19 ;  /* 0x000000131313e220 */ /* 0x008fe20000400000 */
[----:B------:R-:W-:Y:S01]  /*37d0*/  FSETP.GEU.AND P6, PT, R23, -126, PT ;  /* 0xc2fc00001700780b */ /* 0x000fe20003fce000 */
[----:B--2---:R-:W-:-:S04]  /*37e0*/  FADD R22, R96, R17 ;  /* 0x0000001160167221 */ /* 0x004fc80000000000 */
[----:B------:R-:W-:Y:S01]  /*37f0*/  @!P3 FMUL R99, R99, 0.5 ;  /* 0x3f0000006363b820 */ /* 0x000fe20000400000 */
[----:B------:R-:W2:Y:S01]  /*3800*/  MUFU.EX2 R104, R104 ;  /* 0x0000006800687308 */ /* 0x000ea20000000800 */
[----:B----4-:R-:W-:Y:S01]  /*3810*/  @!P4 FMUL R95, R95, R95 ;  /* 0x0000005f5f5fc220 */ /* 0x010fe20000400000 */
[----:B------:R-:W-:Y:S01]  /*3820*/  FSETP.GEU.AND P4, PT, R103, -126, PT ;  /* 0xc2fc00006700780b */ /* 0x000fe20003f8e000 */
[----:B-----5:R-:W-:Y:S01]  /*3830*/  FADD R21, R100, R19 ;  /* 0x0000001364157221 */ /* 0x020fe20000000000 */
[----:B------:R-:W-:-:S03]  /*3840*/  FADD R11, R11, R22 ;  /* 0x000000160b0b7221 */ /* 0x000fc60000000000 */
[----:B------:R-:W-:Y:S01]  /*3850*/  @!P6 FMUL R23, R23, 0.5 ;  /* 0x3f0000001717e820 */ /* 0x000fe20000400000 */
[----:B------:R-:W3:Y:S01]  /*3860*/  MUFU.EX2 R99, R99 ;  /* 0x0000006300637308 */ /* 0x000ee20000000800 */
[----:B-1----:R-:W-:Y:S01]  /*3870*/  @!P2 FMUL R94, R94, R94 ;  /* 0x0000005e5e5ea220 */ /* 0x002fe20000400000 */
[----:B------:R-:W-:Y:S01]  /*3880*/  FSETP.GEU.AND P2, PT, R102, -126, PT ;  /* 0xc2fc00006600780b */ /* 0x000fe20003f4e000 */
[----:B------:R-:W-:-:S03]  /*3890*/  FADD R18, R18, R21 ;  /* 0x0000001512127221 */ /* 0x000fc60000000000 */
[----:B------:R-:W-:Y:S01]  /*38a0*/  F2FP.BF16.F32.PACK_AB R89, R94, R91 ;  /* 0x0000005b5e59723e */ /* 0x000fe200000010ff */
[----:B------:R-:W-:Y:S01]  /*38b0*/  @!P4 FMUL R103, R103, 0.5 ;  /* 0x3f0000006767c820 */ /* 0x000fe20000400000 */
[----:B------:R1:W4:Y:S01]  /*38c0*/  MUFU.EX2 R98, R23 ;  /* 0x0000001700627308 */ /* 0x0003220000000800 */
[----:B--2---:R-:W-:Y:S01]  /*38d0*/  @!P5 FMUL R104, R104, R104 ;  /* 0x000000686868d220 */ /* 0x004fe20000400000 */
[----:B------:R-:W-:Y:S01]  /*38e0*/  FSETP.GEU.AND P5, PT, R107, -126, PT ;  /* 0xc2fc00006b00780b */ /* 0x000fe20003fae000 */
[----:B------:R-:W-:-:S04]  /*38f0*/  FADD R11, R11, R18 ;  /* 0x000000120b0b7221 */ /* 0x000fc80000000000 */
[----:B------:R-:W-:Y:S01]  /*3900*/  @!P2 FMUL R102, R102, 0.5 ;  /* 0x3f0000006666a820 */ /* 0x000fe20000400000 */
[----:B------:R-:W2:Y:S01]  /*3910*/  MUFU.EX2 R103, R103 ;  /* 0x0000006700677308 */ /* 0x000ea20000000800 */
[----:B---3--:R-:W-:Y:S01]  /*3920*/  @!P3 FMUL R99, R99, R99 ;  /* 0x000000636363b220 */ /* 0x008fe20000400000 */
[----:B------:R-:W-:Y:S01]  /*3930*/  FSETP.GEU.AND P3, PT, R110, -126, PT ;  /* 0xc2fc00006e00780b */ /* 0x000fe20003f6e000 */
[----:B-1----:R-:W-:-:S04]  /*3940*/  FADD R23, R101, R16 ;  /* 0x0000001065177221 */ /* 0x002fc80000000000 */
[----:B------:R-:W-:Y:S01]  /*3950*/  @!P5 FMUL R107, R107, 0.5 ;  /* 0x3f0000006b6bd820 */ /* 0x000fe20000400000 */
[----:B------:R-:W1:Y:S01]  /*3960*/  MUFU.EX2 R102, R102 ;  /* 0x0000006600667308 */ /* 0x000e620000000800 */
[----:B----4-:R-:W-:Y:S01]  /*3970*/  @!P6 FMUL R98, R98, R98 ;  /* 0x000000626262e220 */ /* 0x010fe20000400000 */
[----:B------:R-:W-:Y:S01]  /*3980*/  FSETP.GEU.AND P6, PT, R106, -126, PT ;  /* 0xc2fc00006a00780b */ /* 0x000fe20003fce000 */
[----:B------:R-:W-:-:S04]  /*3990*/  FADD R23, R20, R23 ;  /* 0x0000001714177221 */ /* 0x000fc80000000000 */
[----:B------:R-:W-:Y:S01]  /*39a0*/  @!P3 FMUL R110, R110, 0.5 ;  /* 0x3f0000006e6eb820 */ /* 0x000fe20000400000 */
[----:B------:R-:W3:Y:S01]  /*39b0*/  MUFU.EX2 R107, R107 ;  /* 0x0000006b006b7308 */ /* 0x000ee20000000800 */
[----:B--2---:R-:W-:Y:S01]  /*39c0*/  @!P4 FMUL R103, R103, R103 ;  /* 0x000000676767c220 */ /* 0x004fe20000400000 */
[----:B------:R-:W-:Y:S01]  /*39d0*/  FSETP.GEU.AND P4, PT, R114, -126, PT ;  /* 0xc2fc00007200780b */ /* 0x000fe20003f8e000 */
[----:B------:R-:W-:-:S04]  /*39e0*/  FADD R90, R90, R23 ;  /* 0x000000175a5a7221 */ /* 0x000fc80000000000 */
[----:B------:R-:W-:Y:S01]  /*39f0*/  @!P6 FMUL R106, R106, 0.5 ;  /* 0x3f0000006a6ae820 */ /* 0x000fe20000400000 */
[----:B------:R-:W2:Y:S01]  /*3a00*/  MUFU.EX2 R110, R110 ;  /* 0x0000006e006e7308 */ /* 0x000ea20000000800 */
[----:B-1----:R-:W-:Y:S01]  /*3a10*/  @!P2 FMUL R102, R102, R102 ;  /* 0x000000666666a220 */ /* 0x002fe20000400000 */
[----:B------:R-:W-:Y:S01]  /*3a20*/  FSETP.GEU.AND P2, PT, R111, -126, PT ;  /* 0xc2fc00006f00780b */ /* 0x000fe20003f4e000 */
[----:B------:R-:W-:-:S04]  /*3a30*/  FADD R90, R11, R90 ;  /* 0x0000005a0b5a7221 */ /* 0x000fc80000000000 */
[----:B------:R-:W-:Y:S01]  /*3a40*/  @!P4 FMUL R114, R114, 0.5 ;  /* 0x3f0000007272c820 */ /* 0x000fe20000400000 */
[----:B------:R-:W1:Y:S01]  /*3a50*/  MUFU.EX2 R106, R106 ;  /* 0x0000006a006a7308 */ /* 0x000e620000000800 */
[----:B---3--:R-:W-:Y:S01]  /*3a60*/  @!P5 FMUL R107, R107, R107 ;  /* 0x0000006b6b6bd220 */ /* 0x008fe20000400000 */
[----:B------:R-:W-:-:S03]  /*3a70*/  FSETP.GEU.AND P5, PT, R118, -126, PT ;  /* 0xc2fc00007600780b */ /* 0x000fc60003fae000 */
[----:B------:R-:W-:Y:S01]  /*3a80*/  FADD R20, R94, R107 ;  /* 0x0000006b5e147221 */ /* 0x000fe20000000000 */
[----:B------:R-:W-:Y:S01]  /*3a90*/  F2FP.BF16.F32.PACK_AB R94, R101, R100 ;  /* 0x00000064655e723e */ /* 0x000fe200000010ff */
[----:B------:R-:W-:Y:S01]  /*3aa0*/  @!P2 FMUL R111, R111, 0.5 ;  /* 0x3f0000006f6fa820 */ /* 0x000fe20000400000 */
[----:B------:R-:W3:Y:S01]  /*3ab0*/  MUFU.EX2 R105, R114 ;  /* 0x0000007200697308 */ /* 0x000ee20000000800 */
[----:B--2---:R-:W-:Y:S01]  /*3ac0*/  @!P3 FMUL R110, R110, R110 ;  /* 0x0000006e6e6eb220 */ /* 0x004fe20000400000 */
[----:B------:R-:W-:Y:S02]  /*3ad0*/  FSETP.GEU.AND P3, PT, R119, -126, PT ;  /* 0xc2fc00007700780b */ /* 0x000fe40003f6e000 */
[----:B------:R-:W-:Y:S01]  /*3ae0*/  F2FP.BF16.F32.PACK_AB R100, R8, R17 ;  /* 0x000000110864723e */ /* 0x000fe200000010ff */
[----:B------:R-:W-:Y:S02]  /*3af0*/  FADD R21, R95, R110 ;  /* 0x0000006e5f157221 */ /* 0x000fe40000000000 */
[----:B------:R-:W-:Y:S01]  /*3b00*/  @!P5 FMUL R118, R118, 0.5 ;  /* 0x3f0000007676d820 */ /* 0x000fe20000400000 */
[----:B------:R-:W2:Y:S01]  /*3b10*/  MUFU.EX2 R111, R111 ;  /* 0x0000006f006f7308 */ /* 0x000ea20000000800 */
[----:B-1----:R-:W-:Y:S01]  /*3b20*/  @!P6 FMUL R106, R106, R106 ;  /* 0x0000006a6a6ae220 */ /* 0x002fe20000400000 */
[----:B------:R-:W-:-:S05]  /*3b30*/  FSETP.GEU.AND P6, PT, R115, -126, PT ;  /* 0xc2fc00007300780b */ /* 0x000fca0003fce000 */
[----:B------:R-:W-:Y:S01]  /*3b40*/  @!P3 FMUL R119, R119, 0.5 ;  /* 0x3f0000007777b820 */ /* 0x000fe20000400000 */
[----:B------:R-:W1:Y:S01]  /*3b50*/  MUFU.EX2 R109, R118 ;  /* 0x00000076006d7308 */ /* 0x000e620000000800 */
[----:B---3--:R-:W-:Y:S01]  /*3b60*/  @!P4 FMUL R105, R105, R105 ;  /* 0x000000696969c220 */ /* 0x008fe20000400000 */
[----:B------:R-:W-:-:S05]  /*3b70*/  FSETP.GEU.AND P4, PT, R113, -126, PT ;  /* 0xc2fc00007100780b */ /* 0x000fca0003f8e000 */
[----:B------:R-:W-:Y:S01]  /*3b80*/  @!P6 FMUL R115, R115, 0.5 ;  /* 0x3f0000007373e820 */ /* 0x000fe20000400000 */
[----:B------:R-:W3:Y:S01]  /*3b90*/  MUFU.EX2 R112, R119 ;  /* 0x0000007700707308 */ /* 0x000ee20000000800 */
[----:B--2---:R-:W-:Y:S01]  /*3ba0*/  @!P2 FMUL R111, R111, R111 ;  /* 0x0000006f6f6fa220 */ /* 0x004fe20000400000 */
[----:B------:R-:W-:-:S03]  /*3bb0*/  FSETP.GEU.AND P2, PT, R10, -126, PT ;  /* 0xc2fc00000a00780b */ /* 0x000fc60003f4e000 */
[----:B------:R-:W-:Y:S02]  /*3bc0*/  FADD R22, R98, R111 ;  /* 0x0000006f62167221 */ /* 0x000fe40000000000 */
[----:B------:R-:W-:Y:S01]  /*3bd0*/  @!P4 FMUL R113, R113, 0.5 ;  /* 0x3f0000007171c820 */ /* 0x000fe20000400000 */
[----:B------:R2:W4:Y:S01]  /*3be0*/  MUFU.EX2 R108, R115 ;  /* 0x00000073006c7308 */ /* 0x0005220000000800 */
[----:B-1----:R-:W-:-:S04]  /*3bf0*/  @!P5 FMUL R109, R109, R109 ;  /* 0x0000006d6d6dd220 */ /* 0x002fc80000400000 */
[----:B------:R-:W-:Y:S02]  /*3c00*/  FADD R114, R102, R109 ;  /* 0x0000006d66727221 */ /* 0x000fe40000000000 */
[----:B------:R-:W-:Y:S01]  /*3c10*/  @!P2 FMUL R10, R10, 0.5 ;  /* 0x3f0000000a0aa820 */ /* 0x000fe20000400000 */
[----:B------:R-:W1:Y:S01]  /*3c20*/  MUFU.EX2 R113, R113 ;  /* 0x0000007100717308 */ /* 0x000e620000000800 */
[----:B---3--:R-:W-:Y:S01]  /*3c30*/  @!P3 FMUL R112, R112, R112 ;  /* 0x000000707070b220 */ /* 0x008fe20000400000 */
[----:B--2---:R-:W-:Y:S01]  /*3c40*/  FADD R115, R104, R105 ;  /* 0x0000006968737221 */ /* 0x004fe20000000000 */
[----:B------:R-:W-:Y:S02]  /*3c50*/  FADD R21, R21, R114 ;  /* 0x0000007215157221 */ /* 0x000fe40000000000 */
[----:B------:R-:W-:-:S03]  /*3c60*/  FADD R119, R103, R112 ;  /* 0x0000007067777221 */ /* 0x000fc60000000000 */
[----:B------:R2:W3:Y:S01]  /*3c70*/  MUFU.EX2 R9, R10 ;  /* 0x0000000a00097308 */ /* 0x0004e20000000800 */
[----:B----4-:R-:W-:Y:S01]  /*3c80*/  @!P6 FMUL R108, R108, R108 ;  /* 0x0000006c6c6ce220 */ /* 0x010fe20000400000 */
[----:B------:R-:W-:-:S03]  /*3c90*/  FADD R119, R22, R119 ;  /* 0x0000007716777221 */ /* 0x000fc60000000000 */
[----:B------:R-:W-:Y:S01]  /*3ca0*/  FADD R117, R99, R108 ;  /* 0x0000006c63757221 */ /* 0x000fe20000000000 */
[----:B------:R-:W-:Y:S01]  /*3cb0*/  F2FP.BF16.F32.PACK_AB R101, R108, R105 ;  /* 0x000000696c65723e */ /* 0x000fe200000010ff */
[----:B--2---:R-:W-:Y:S02]  /*3cc0*/  FADD R10, R91, R106 ;  /* 0x0000006a5b0a7221 */ /* 0x004fe40000000000 */
[----:B------:R-:W-:Y:S01]  /*3cd0*/  FADD R20, R20, R117 ;  /* 0x0000007514147221 */ /* 0x000fe20000000000 */
[----:B-1----:R-:W-:Y:S01]  /*3ce0*/  @!P4 FMUL R113, R113, R113 ;  /* 0x000000717171c220 */ /* 0x002fe20000400000 */
[----:B------:R-:W-:Y:S01]  /*3cf0*/  F2FP.BF16.F32.PACK_AB R91, R98, R95 ;  /* 0x0000005f625b723e */ /* 0x000fe200000010ff */
[----:B------:R-:W-:Y:S01]  /*3d00*/  FADD R10, R10, R115 ;  /* 0x000000730a0a7221 */ /* 0x000fe20000000000 */
[----:B------:R-:W-:Y:S01]  /*3d10*/  FADD R119, R20, R119 ;  /* 0x0000007714777221 */ /* 0x000fe20000000000 */
[----:B------:R-:W-:Y:S01]  /*3d20*/  F2FP.BF16.F32.PACK_AB R95, R103, R102 ;  /* 0x00000066675f723e */ /* 0x000fe200000010ff */
[----:B------:R-:W-:Y:S01]  /*3d30*/  FMUL R26, R26, R113 ;  /* 0x000000711a1a7220 */ /* 0x000fe20000400000 */
[----:B------:R-:W-:Y:S01]  /*3d40*/  FADD R10, R10, R21 ;  /* 0x000000150a0a7221 */ /* 0x000fe20000000000 */
[----:B---3--:R-:W-:Y:S01]  /*3d50*/  @!P2 FMUL R9, R9, R9 ;  /* 0x000000090909a220 */ /* 0x008fe20000400000 */
[-C--:B------:R-:W-:Y:S01]  /*3d60*/  FMUL R27, R27, R113.reuse ;  /* 0x000000711b1b7220 */ /* 0x080fe20000400000 */
[----:B------:R-:W-:Y:S01]  /*3d70*/  FMUL R30, R30, R113 ;  /* 0x000000711e1e7220 */ /* 0x000fe20000400000 */
[----:B------:R-:W-:Y:S01]  /*3d80*/  FADD R10, R10, R119 ;  /* 0x000000770a0a7221 */ /* 0x000fe20000000000 */
[----:B------:R-:W-:Y:S01]  /*3d90*/  FFMA R2, R9, R2, R90 ;  /* 0x0000000209027223 */ /* 0x000fe2000000005a */
[----:B------:R-:W-:Y:S01]  /*3da0*/  F2FP.BF16.F32.PACK_AB R90, R93, R92 ;  /* 0x0000005c5d5a723e */ /* 0x000fe200000010ff */
[-C--:B------:R-:W-:Y:S01]  /*3db0*/  FMUL R24, R24, R9.reuse ;  /* 0x0000000918187220 */ /* 0x080fe20000400000 */
[----:B------:R-:W-:Y:S01]  /*3dc0*/  FFMA R6, R113, R6, R10 ;  /* 0x0000000671067223 */ /* 0x000fe2000000000a */
[----:B------:R-:W-:Y:S01]  /*3dd0*/  SHF.L.U32 R10, R7, 0x1f, RZ ;  /* 0x0000001f070a7819 */ /* 0x000fe200000006ff */
[-C--:B------:R-:W-:Y:S01]  /*3de0*/  FMUL R25, R25, R9.reuse ;  /* 0x0000000919197220 */ /* 0x080fe20000400000 */
[----:B------:R-:W-:Y:S01]  /*3df0*/  F2FP.BF16.F32.PACK_AB R92, R97, R96 ;  /* 0x00000060615c723e */ /* 0x000fe200000010ff */
[-C--:B------:R-:W-:Y:S01]  /*3e00*/  FMUL R28, R28, R9.reuse ;  /* 0x000000091c1c7220 */ /* 0x080fe20000400000 */
[----:B------:R1:W2:Y:S01]  /*3e10*/  SYNCS.PHASECHK.TRANS64.TRYWAIT P2, [UR4+0x1c000], R10 ;  /* 0x01c0000aff0075a7 */ /* 0x0002a20008040144 */
[----:B------:R-:W-:Y:S01]  /*3e20*/  F2FP.BF16.F32.PACK_AB R93, R99, R104 ;  /* 0x00000068635d723e */ /* 0x000fe200000010ff */
[-C--:B------:R-:W-:Y:S01]  /*3e30*/  FMUL R29, R29, R9.reuse ;  /* 0x000000091d1d7220 */ /* 0x080fe20000400000 */
        /* <DEDUP_REMOVED lines=27> */
[----:B------:R-:W-:Y:S01]  /*3ff0*/  FMUL R85, R85, R9 ;  /* 0x0000000955557220 */ /* 0x000fe20000400000 */
        /* <DEDUP_REMOVED lines=29> */
[----:B------:R-:W-:-:S02]  /*41d0*/  F2FP.BF16.F32.PACK_AB R96, R12, R13 ;  /* 0x0000000d0c60723e */ /* 0x000fc400000010ff */
[----:B------:R-:W-:Y:S02]  /*41e0*/  F2FP.BF16.F32.PACK_AB R97, R107, R106 ;  /* 0x0000006a6b61723e */ /* 0x000fe400000010ff */
[----:B------:R-:W-:Y:S02]  /*41f0*/  F2FP.BF16.F32.PACK_AB R98, R14, R15 ;  /* 0x0000000f0e62723e */ /* 0x000fe400000010ff */
[----:B------:R-:W-:Y:S02]  /*4200*/  F2FP.BF16.F32.PACK_AB R99, R111, R110 ;  /* 0x0000006e6f63723e */ /* 0x000fe400000010ff */
[----:B------:R-:W-:Y:S01]  /*4210*/  F2FP.BF16.F32.PACK_AB R102, R16, R19 ;  /* 0x000000131066723e */ /* 0x000fe200000010ff */
[----:B-12---:R-:W-:Y:S06]  /*4220*/  @!P0 BRA `(.L_x_27) ;  /* 0x0000000000048947 */ /* 0x006fec0003800000 */
[----:B------:R-:W-:Y:S01]  /*4230*/  BPT.TRAP 0x1 ;  /* 0x000000040000795c */ /* 0x000fe20000300000 */
.L_x_27:
[----:B------:R-:W-:Y:S05]  /*4240*/  @P2 BRA `(.L_x_28) ;  /* 0x0000000000082947 */ /* 0x000fea0003800000 */
[----:B------:R-:W1:Y:S02]  /*4250*/  SYNCS.PHASECHK.TRANS64.TRYWAIT P2, [UR4+0x1c000], R10 ;  /* 0x01c0000aff0075a7 */ /* 0x000e640008040144 */
[----:B-1----:R-:W-:Y:S05]  /*4260*/  @!P2 BRA `(.L_x_29) ;  /* 0x000000540030a947 */ /* 0x002fea0003800000 */
.L_x_28:
[----:B------:R-:W-:Y:S01]  /*4270*/  ULEA UR4, UR11, UR7, 0xa ;  /* 0x000000070b047291 */ /* 0x000fe2000f8e503f */
[----:B------:R-:W-:Y:S01]  /*4280*/  WARPGROUP.ARRIVE ;  /* 0x00000000000079c5 */ /* 0x000fe20000000000 */
[----:B------:R-:W-:Y:S01]  /*4290*/  UMOV UR15, 0x40000040 ;  /* 0x40000040000f7882 */ /* 0x000fe20000000000 */
[----:B------:R-:W-:Y:S01]  /*42a0*/  F2FP.BF16.F32.PACK_AB R103, R112, R109 ;  /* 0x0000006d7067723e */ /* 0x000fe200000010ff */
[----:B------:R-:W-:-:S03]  /*42b0*/  UIADD3 UR10, UR4, 0x80, URZ ;  /* 0x00000080040a7890 */ /* 0x000fc6000fffe03f */
[----:B------:R-:W-:Y:S02]  /*42c0*/  UMOV UR14, UR4 ;  /* 0x00000004000e7c82 */ /* 0x000fe40008000000 */
[----:B------:R-:W-:Y:S01]  /*42d0*/  HGMMA.64x128x16.F32.BF16 R24, R88, gdesc[UR12].tnspB, R24, gsb0 ;  /* 0x41e0000c58187df0 */ /* 0x000fe20008001818 */
[----:B------:R-:W-:Y:S01]  /*42e0*/  UMOV UR15, 0x40000040 ;  /* 0x40000040000f7882 */ /* 0x000fe20000000000 */
[----:B------:R-:W-:Y:S01]  /*42f0*/  UMOV UR14, UR10 ;  /* 0x0000000a000e7c82 */ /* 0x000fe20008000000 */
[----:B------:R-:W-:Y:S02]  /*4300*/  UIADD3 UR10, UR4, 0x100, URZ ;  /* 0x00000100040a7890 */ /* 0x000fe4000fffe03f */
[----:B------:R-:W-:Y:S01]  /*4310*/  UIADD3 UR4, UR4, 0x180, URZ ;  /* 0x0000018004047890 */ /* 0x000fe2000fffe03f */
[----:B------:R-:W-:Y:S02]  /*4320*/  WARPGROUP.DEPBAR.LE gsb0, 0x0 ;  /* 0x00008000000079c5 */ /* 0x000fe40000010000 */
[----:B------:R-:W-:-:S06]  /*4330*/  WARPGROUP.ARRIVE ;  /* 0x00000000000079c5 */ /* 0x000fcc0000000000 */
[----:B------:R-:W-:Y:S01]  /*4340*/  HGMMA.64x128x16.F32.BF16 R24, R92, gdesc[UR12].tnspB, R24, gsb0 ;  /* 0x41e0000c5c187df0 */ /* 0x000fe20008001818 */
[----:B------:R-:W-:Y:S01]  /*4350*/  UMOV UR14, UR10 ;  /* 0x0000000a000e7c82 */ /* 0x000fe20008000000 */
[----:B------:R-:W-:Y:S01]  /*4360*/  UMOV UR15, 0x40000040 ;  /* 0x40000040000f7882 */ /* 0x000fe20000000000 */
[----:B------:R-:W-:Y:S02]  /*4370*/  WARPGROUP.DEPBAR.LE gsb0, 0x0 ;  /* 0x00008000000079c5 */ /* 0x000fe40000010000 */
[----:B------:R-:W-:-:S07]  /*4380*/  WARPGROUP.ARRIVE ;  /* 0x00000000000079c5 */ /* 0x000fce0000000000 */
[----:B------:R-:W-:Y:S01]  /*4390*/  HGMMA.64x128x16.F32.BF16 R24, R96, gdesc[UR12].tnspB, R24, gsb0 ;  /* 0x41e0000c60187df0 */ /* 0x000fe20008001818 */
[----:B------:R-:W-:Y:S01]  /*43a0*/  UMOV UR14, UR4 ;  /* 0x00000004000e7c82 */ /* 0x000fe20008000000 */
[----:B------:R-:W-:Y:S01]  /*43b0*/  UMOV UR15, 0x40000040 ;  /* 0x40000040000f7882 */ /* 0x000fe20000000000 */
[----:B------:R-:W-:Y:S02]  /*43c0*/  WARPGROUP.DEPBAR.LE gsb0, 0x0 ;  /* 0x00008000000079c5 */ /* 0x000fe40000010000 */
[----:B------:R-:W-:-:S07]  /*43d0*/  WARPGROUP.ARRIVE ;  /* 0x00000000000079c5 */ /* 0x000fce0000000000 */
[----:B------:R-:W-:Y:S03]  /*43e0*/  HGMMA.64x128x16.F32.BF16 R24, R100, gdesc[UR12].tnspB, R24, gsb0 ;  /* 0x41e0000c64187df0 */ /* 0x000fe60008001818 */
[----:B------:R-:W-:Y:S02]  /*43f0*/  WARPGROUP.DEPBAR.LE gsb0, 0x0 ;  /* 0x00008000000079c5 */ /* 0x000fe40000010000 */
[----:B------:R-:W-:Y:S05]  /*4400*/  @!P0 BRA `(.L_x_30) ;  /* 0x0000000000048947 */ /* 0x000fea0003800000 */
[----:B------:R-:W-:Y:S01]  /*4410*/  BPT.TRAP 0x1 ;  /* 0x000000040000795c */ /* 0x000fe20000300000 */
.L_x_30:
[----:B------:R-:W-:-:S04]  /*4420*/  ULEA UR4, UR38, UR37, 0x3 ;  /* 0x0000002526047291 */ /* 0x000fc8000f8e183f */
[----:B------:R-:W-:-:S04]  /*4430*/  UIADD3 UR4, UR4, 0x1c028, URZ ;  /* 0x0001c02804047890 */ /* 0x000fc8000fffe03f */
[----:B------:R-:W-:-:S09]  /*4440*/  UPRMT UR4, URZ, 0x654, UR4 ;  /* 0x000006543f047896 */ /* 0x000fd20008000004 */
[----:B------:R-:W-:Y:S01]  /*4450*/  SYNCS.ARRIVE.TRANS64.RED.A1T0 RZ, [UR4], RZ ;  /* 0x000000ffffff79a7 */ /* 0x000fe20008100404 */
[----:B------:R-:W-:Y:S05]  /*4460*/  @P1 BRA `(.L_x_31) ;  /* 0x0000000000041947 */ /* 0x000fea0003800000 */
[----:B------:R-:W-:Y:S01]  /*4470*/  BPT.TRAP 0x1 ;  /* 0x000000040000795c */ /* 0x000fe20000300000 */
.L_x_31:
[----:B------:R-:W-:-:S04]  /*4480*/  UIADD3 UR38, UR38, 0x1, URZ ;  /* 0x0000000126267890 */ /* 0x000fc8000fffe03f */
[----:B------:R-:W-:-:S04]  /*4490*/  UISETP.NE.AND UP0, UPT, UR38, 0x5, UPT ;  /* 0x000000052600788c */ /* 0x000fc8000bf05270 */
[----:B------:R-:W-:Y:S01]  /*44a0*/  USEL UR38, UR38, URZ, UP0 ;  /* 0x0000003f26267287 */ /* 0x000fe20008000000 */
[----:B------:R-:W-:Y:S11]  /*44b0*/  @!P0 BRA `(.L_x_32) ;  /* 0x0000000000048947 */ /* 0x000ff60003800000 */
[----:B------:R-:W-:Y:S01]  /*44c0*/  BPT.TRAP 0x1 ;  /* 0x000000040000795c */ /* 0x000fe20000300000 */
.L_x_32:
[----:B------:R-:W-:-:S04]  /*44d0*/  ULEA UR4, UR38, UR37, 0x3 ;  /* 0x0000002526047291 */ /* 0x000fc8000f8e183f */
[----:B------:R-:W-:-:S04]  /*44e0*/  UIADD3 UR4, UR4, 0x1c028, URZ ;  /* 0x0001c02804047890 */ /* 0x000fc8000fffe03f */
[----:B------:R-:W-:-:S09]  /*44f0*/  UPRMT UR4, URZ, 0x654, UR4 ;  /* 0x000006543f047896 */ /* 0x000fd20008000004 */
[----:B------:R-:W-:Y:S01]  /*4500*/  SYNCS.ARRIVE.TRANS64.RED.A1T0 RZ, [UR4], RZ ;  /* 0x000000ffffff79a7 */ /* 0x000fe20008100404 */
[----:B------:R-:W-:Y:S05]  /*4510*/  @P1 BRA `(.L_x_33) ;  /* 0x0000000000041947 */ /* 0x000fea0003800000 */
[----:B------:R-:W-:Y:S01]  /*4520*/  BPT.TRAP 0x1 ;  /* 0x000000040000795c */ /* 0x000fe20000300000 */
.L_x_33:
[----:B------:R-:W-:Y:S01]  /*4530*/  UIADD3 UR4, UR11, 0x1, URZ ;  /* 0x000000010b047890 */ /* 0x000fe2000fffe03f */
[C---:B------:R-:W-:Y:S01]  /*4540*/  ISETP.GT.AND P2, PT, R3.reuse, 0x2, PT ;  /* 0x000000020300780c */ /* 0x040fe20003f44270 */
[----:B------:R-:W-:Y:S01]  /*4550*/  UIADD3 UR38, UR38, 0x1, URZ ;  /* 0x0000000126267890 */ /* 0x000fe2000fffe03f */
[----:B------:R-:W-:Y:S01]  /*4560*/  IADD3 R3, R3, -0x1, RZ ;  /* 0xffffffff03037810 */ /* 0x000fe20007ffe0ff */
[----:B------:R-:W-:Y:S01]  /*4570*/  UISETP.NE.AND UP2, UPT, UR4, 0x5, UPT ;  /* 0x000000050400788c */ /* 0x000fe2000bf45270 */
[----:B------:R-:W-:Y:S01]  /*4580*/  IADD3 R0, R0, 0x40, RZ ;  /* 0x0000004000007810 */ /* 0x000fe20007ffe0ff */
[----:B------:R-:W-:Y:S01]  /*4590*/  UISETP.NE.AND UP0, UPT, UR38, 0x5, UPT ;  /* 0x000000052600788c */ /* 0x000fe2000bf05270 */
[----:B-1----:R-:W-:Y:S01]  /*45a0*/  IMAD.MOV.U32 R9, RZ, RZ, R4 ;  /* 0x000000ffff097224 */ /* 0x002fe200078e0004 */
[----:B------:R-:W-:Y:S01]  /*45b0*/  USEL UR10, URZ, 0x1, UP2 ;  /* 0x000000013f0a7887 */ /* 0x000fe20009000000 */
[----:B------:R-:W-:Y:S01]  /*45c0*/  MOV R11, R5 ;  /* 0x00000005000b7202 */ /* 0x000fe20000000f00 */
[----:B------:R-:W-:-:S02]  /*45d0*/  USEL UR38, UR38, URZ, UP0 ;  /* 0x0000003f26267287 */ /* 0x000fc40008000000 */
[----:B------:R-:W-:Y:S02]  /*45e0*/  USEL UR4, UR4, URZ, UP2 ;  /* 0x0000003f04047287 */ /* 0x000fe40009000000 */
[----:B------:R-:W-:Y:S01]  /*45f0*/  LOP3.LUT R7, R7, UR10, RZ, 0x3c, !PT ;  /* 0x0000000a07077c12 */ /* 0x000fe2000f8e3cff */
[----:B------:R-:W-:Y:S09]  /*4600*/  @P2 BRA `(.L_x_34) ;  /* 0xffffffe000fc2947 */ /* 0x000ff2000383ffff */
.L_x_23:
[----:B------:R-:W-:-:S13]  /*4610*/  ISETP.GE.AND P2, PT, R3, 0x1, PT ;  /* 0x000000010300780c */ /* 0x000fda0003f46270 */
[----:B------:R-:W-:Y:S05]  /*4620*/  @!P2 BRA `(.L_x_35) ;  /* 0x000000200014a947 */ /* 0x000fea0003800000 */
[----:B------:R-:W-:Y:S01]  /*4630*/  MOV R8, R4 ;  /* 0x0000000400087202 */ /* 0x000fe20000000f00 */
[----:B------:R-:W-:Y:S01]  /*4640*/  ULDC UR39, c[0x0][0x28c] ;  /* 0x0000a30000277ab9 */ /* 0x000fe20000000800 */
[----:B------:R-:W-:Y:S01]  /*4650*/  MOV R9, R5 ;  /* 0x0000000500097202 */ /* 0x000fe20000000f00 */
[----:B------:R-:W-:-:S06]  /*4660*/  ULDC UR40, c[0x0][0x604] ;  /* 0x0001810000287ab9 */ /* 0x000fcc0000000800 */
.L_x_46:
[----:B------:R-:W-:Y:S05]  /*4670*/  @!P0 BRA `(.L_x_36) ;  /* 0x0000000000048947 */ /* 0x000fea0003800000 */
[----:B-1----:R-:W-:Y:S01]  /*4680*/  BPT.TRAP 0x1 ;  /* 0x000000040000795c */ /* 0x002fe20000300000 */
.L_x_36:
[----:B------:R-:W-:Y:S01]  /*4690*/  ULEA UR10, UR4, UR37, 0x3 ;  /* 0x00000025040a7291 */ /* 0x000fe2000f8e183f */
[----:B------:R-:W-:-:S08]  /*46a0*/  SHF.L.U32 R4, R7, 0x1f, RZ ;  /* 0x0000001f07047819 */ /* 0x000fd000000006ff */
[----:B------:R-:W2:Y:S02]  /*46b0*/  SYNCS.PHASECHK.TRANS64.TRYWAIT P2, [UR10+0x1c000], R4 ;  /* 0x01c00004ff0075a7 */ /* 0x000ea4000804014a */
[----:B--2---:R-:W-:Y:S05]  /*46c0*/  @!P2 BRA `(.L_x_37) ;  /* 0x000000500030a947 */ /* 0x004fea0003800000 */
.L_x_110:
        /* <DEDUP_REMOVED lines=47> */
.L_x_38:
[C---:B--2---:R-:W-:Y:S01]  /*49c0*/  IADD3 R4, R0.reuse, 0x1, RZ ;  /* 0x0000000100047810 */ /* 0x044fe20007ffe0ff */
[C---:B------:R-:W-:Y:S01]  /*49d0*/  VIADD R5, R0.reuse, 0x8 ;  /* 0x0000000800057836 */ /* 0x040fe20000000000 */
[----:B------:R-:W-:Y:S01]  /*49e0*/  ISETP.GE.AND P5, PT, R0, UR39, PT ;  /* 0x0000002700007c0c */ /* 0x000fe2000bfa6270 */
[----:B------:R-:W-:Y:S01]  /*49f0*/  ULEA UR4, UR11, UR37, 0x3 ;  /* 0x000000250b047291 */ /* 0x000fe2000f8e183f */
[----:B------:R-:W-:Y:S02]  /*4a00*/  ISETP.GE.AND P6, PT, R4, UR39, PT ;  /* 0x0000002704007c0c */ /* 0x000fe4000bfc6270 */
[C---:B------:R-:W-:Y:S02]  /*4a10*/  IADD3 R4, R0.reuse, 0x10, RZ ;  /* 0x0000001000047810 */ /* 0x040fe40007ffe0ff */
[----:B------:R-:W-:Y:S02]  /*4a20*/  ISETP.GE.AND P3, PT, R5, UR39, PT ;  /* 0x0000002705007c0c */ /* 0x000fe4000bf66270 */
[----:B------:R-:W-:-:S02]  /*4a30*/  IADD3 R5, R0, 0x18, RZ ;  /* 0x0000001800057810 */ /* 0x000fc40007ffe0ff */
[----:B------:R-:W-:Y:S02]  /*4a40*/  ISETP.GE.AND P4, PT, R4, UR39, PT ;  /* 0x0000002704007c0c */ /* 0x000fe4000bf86270 */
[----:B------:R-:W-:Y:S02]  /*4a50*/  IADD3 R4, R0, 0x11, RZ ;  /* 0x0000001100047810 */ /* 0x000fe40007ffe0ff */
[----:B------:R-:W-:Y:S02]  /*4a60*/  FSEL R90, R90, -INF , !P5 ;  /* 0xff8000005a5a7808 */ /* 0x000fe40006800000 */
[----:B------:R-:W-:Y:S02]  /*4a70*/  FSEL R89, R89, -INF , !P6 ;  /* 0xff80000059597808 */ /* 0x000fe40007000000 */
[----:B------:R-:W-:Y:S02]  /*4a80*/  FSEL R91, R91, -INF , !P6 ;  /* 0xff8000005b5b7808 */ /* 0x000fe40007000000 */
[----:B------:R-:W-:Y:S01]  /*4a90*/  ISETP.GE.AND P6, PT, R5, UR39, PT ;  /* 0x0000002705007c0c */ /* 0x000fe2000bfc6270 */
[----:B------:R-:W-:Y:S01]  /*4aa0*/  VIADD R5, R0, 0x19 ;  /* 0x0000001900057836 */ /* 0x000fe20000000000 */
[----:B------:R-:W-:-:S02]  /*4ab0*/  FSEL R11, R88, -INF , !P5 ;  /* 0xff800000580b7808 */ /* 0x000fc40006800000 */
[----:B------:R-:W-:Y:S02]  /*4ac0*/  ISETP.GE.AND P5, PT, R4, UR39, PT ;  /* 0x0000002704007c0c */ /* 0x000fe4000bfa6270 */
[----:B------:R-:W-:Y:S02]  /*4ad0*/  IADD3 R10, R0, 0x9, RZ ;  /* 0x00000009000a7810 */ /* 0x000fe40007ffe0ff */
[----:B------:R-:W-:Y:S02]  /*4ae0*/  FMNMX R4, R90, R9, !PT ;  /* 0x000000095a047209 */ /* 0x000fe40007800000 */
[----:B------:R-:W-:Y:S02]  /*4af0*/  FSEL R92, R92, -INF , !P3 ;  /* 0xff8000005c5c7808 */ /* 0x000fe40005800000 */
[----:B------:R-:W-:Y:S02]  /*4b00*/  FSEL R94, R94, -INF , !P3 ;  /* 0xff8000005e5e7808 */ /* 0x000fe40005800000 */
[----:B------:R-:W-:-:S02]  /*4b10*/  ISETP.GE.AND P3, PT, R5, UR39, PT ;  /* 0x0000002705007c0c */ /* 0x000fc4000bf66270 */
[----:B------:R-:W-:Y:S02]  /*4b20*/  ISETP.GE.AND P2, PT, R10, UR39, PT ;  /* 0x000000270a007c0c */ /* 0x000fe4000bf46270 */
[----:B------:R-:W-:Y:S02]  /*4b30*/  FMNMX R5, R91, R4, !PT ;  /* 0x000000045b057209 */ /* 0x000fe40007800000 */
[----:B------:R-:W-:Y:S02]  /*4b40*/  FSEL R95, R95, -INF , !P2 ;  /* 0xff8000005f5f7808 */ /* 0x000fe40005000000 */
[----:B------:R-:W-:Y:S02]  /*4b50*/  FMNMX R4, R94, R5, !PT ;  /* 0x000000055e047209 */ /* 0x000fe40007800000 */
[----:B------:R-:W-:Y:S02]  /*4b60*/  FSEL R98, R98, -INF , !P4 ;  /* 0xff80000062627808 */ /* 0x000fe40006000000 */
[----:B------:R-:W-:-:S02]  /*4b70*/  FMNMX R5, R95, R4, !PT ;  /* 0x000000045f057209 */ /* 0x000fc40007800000 */
[----:B------:R-:W-:Y:S02]  /*4b80*/  FSEL R99, R99, -INF , !P5 ;  /* 0xff80000063637808 */ /* 0x000fe40006800000 */
[----:B------:R-:W-:Y:S02]  /*4b90*/  FMNMX R4, R98, R5, !PT ;  /* 0x0000000562047209 */ /* 0x000fe40007800000 */
[----:B------:R-:W-:Y:S02]  /*4ba0*/  IADD3 R10, R0, 0x20, RZ ;  /* 0x00000020000a7810 */ /* 0x000fe40007ffe0ff */
[----:B------:R-:W-:Y:S02]  /*4bb0*/  FSEL R93, R93, -INF , !P2 ;  /* 0xff8000005d5d7808 */ /* 0x000fe40005000000 */
[----:B------:R-:W-:Y:S02]  /*4bc0*/  FSEL R102, R102, -INF , !P6 ;  /* 0xff80000066667808 */ /* 0x000fe40007000000 */
[----:B------:R-:W-:-:S02]  /*4bd0*/  FMNMX R5, R99, R4, !PT ;  /* 0x0000000463057209 */ /* 0x000fc40007800000 */
[----:B------:R-:W-:Y:S02]  /*4be0*/  ISETP.GE.AND P2, PT, R10, UR39, PT ;  /* 0x000000270a007c0c */ /* 0x000fe4000bf46270 */
[----:B------:R-:W-:Y:S02]  /*4bf0*/  IADD3 R10, R0, 0x21, RZ ;  /* 0x00000021000a7810 */ /* 0x000fe40007ffe0ff */
[----:B------:R-:W-:Y:S02]  /*4c00*/  FSEL R103, R103, -INF , !P3 ;  /* 0xff80000067677808 */ /* 0x000fe40005800000 */
[----:B------:R-:W-:Y:S02]  /*4c10*/  FMNMX R4, R102, R5, !PT ;  /* 0x0000000566047209 */ /* 0x000fe40007800000 */
[----:B------:R-:W-:Y:S02]  /*4c20*/  FSEL R97, R97, -INF , !P5 ;  /* 0xff80000061617808 */ /* 0x000fe40006800000 */
[----:B------:R-:W-:-:S02]  /*4c30*/  ISETP.GE.AND P5, PT, R10, UR39, PT ;  /* 0x000000270a007c0c */ /* 0x000fc4000bfa6270 */
[C---:B------:R-:W-:Y:S02]  /*4c40*/  IADD3 R10, R0.reuse, 0x29, RZ ;  /* 0x00000029000a7810 */ /* 0x040fe40007ffe0ff */
[----:B------:R-:W-:Y:S02]  /*4c50*/  IADD3 R12, R0, 0x28, RZ ;  /* 0x00000028000c7810 */ /* 0x000fe40007ffe0ff */
[----:B------:R-:W-:Y:S02]  /*4c60*/  FSEL R106, R106, -INF , !P2 ;  /* 0xff8000006a6a7808 */ /* 0x000fe40005000000 */
[----:B------:R-:W-:Y:S02]  /*4c70*/  FMNMX R5, R103, R4, !PT ;  /* 0x0000000467057209 */ /* 0x000fe40007800000 */
[----:B------:R-:W-:Y:S02]  /*4c80*/  FSEL R100, R100, -INF , !P6 ;  /* 0xff80000064647808 */ /* 0x000fe40007000000 */
[----:B------:R-:W-:-:S02]  /*4c90*/  FSEL R96, R96, -INF , !P4 ;  /* 0xff80000060607808 */ /* 0x000fc40006000000 */
[----:B------:R-:W-:Y:S01]  /*4ca0*/  ISETP.GE.AND P6, PT, R10, UR39, PT ;  /* 0x000000270a007c0c */ /* 0x000fe2000bfc6270 */
[----:B------:R-:W-:Y:S01]  /*4cb0*/  VIADD R10, R0, 0x30 ;  /* 0x00000030000a7836 */ /* 0x000fe20000000000 */
[----:B------:R-:W-:Y:S02]  /*4cc0*/  ISETP.GE.AND P4, PT, R12, UR39, PT ;  /* 0x000000270c007c0c */ /* 0x000fe4000bf86270 */
[----:B------:R-:W-:Y:S02]  /*4cd0*/  FSEL R107, R107, -INF , !P5 ;  /* 0xff8000006b6b7808 */ /* 0x000fe40006800000 */
[----:B------:R-:W-:Y:S02]  /*4ce0*/  FMNMX R4, R106, R5, !PT ;  /* 0x000000056a047209 */ /* 0x000fe40007800000 */
[----:B------:R-:W-:Y:S02]  /*4cf0*/  FSEL R101, R101, -INF , !P3 ;  /* 0xff80000065657808 */ /* 0x000fe40005800000 */
[----:B------:R-:W-:-:S02]  /*4d00*/  FSEL R110, R110, -INF , !P4 ;  /* 0xff8000006e6e7808 */ /* 0x000fc40006000000 */
[----:B------:R-:W-:Y:S02]  /*4d10*/  FMNMX R5, R107, R4, !PT ;  /* 0x000000046b057209 */ /* 0x000fe40007800000 */
[----:B------:R-:W-:Y:S02]  /*4d20*/  ISETP.GE.AND P3, PT, R10, UR39, PT ;  /* 0x000000270a007c0c */ /* 0x000fe4000bf66270 */
[----:B------:R-:W-:Y:S02]  /*4d30*/  IADD3 R10, R0, 0x31, RZ ;  /* 0x00000031000a7810 */ /* 0x000fe40007ffe0ff */
[----:B------:R-:W-:Y:S02]  /*4d40*/  FSEL R111, R111, -INF , !P6 ;  /* 0xff8000006f6f7808 */ /* 0x000fe40007000000 */
[----:B------:R-:W-:Y:S02]  /*4d50*/  FMNMX R4, R110, R5, !PT ;  /* 0x000000056e047209 */ /* 0x000fe40007800000 */
[----:B------:R-:W-:-:S02]  /*4d60*/  FSEL R104, R104, -INF , !P2 ;  /* 0xff80000068687808 */ /* 0x000fc40005000000 */
[----:B------:R-:W-:Y:S02]  /*4d70*/  ISETP.GE.AND P2, PT, R10, UR39, PT ;  /* 0x000000270a007c0c */ /* 0x000fe4000bf46270 */
[----:B------:R-:W-:Y:S02]  /*4d80*/  IADD3 R10, R0, 0x38, RZ ;  /* 0x00000038000a7810 */ /* 0x000fe40007ffe0ff */
[----:B------:R-:W-:Y:S02]  /*4d90*/  FSEL R114, R114, -INF , !P3 ;  /* 0xff80000072727808 */ /* 0x000fe40005800000 */
[----:B------:R-:W-:Y:S02]  /*4da0*/  FMNMX R5, R111, R4, !PT ;  /* 0x000000046f057209 */ /* 0x000fe40007800000 */
[----:B------:R-:W-:Y:S02]  /*4db0*/  FSEL R105, R105, -INF , !P5 ;  /* 0xff80000069697808 */ /* 0x000fe40006800000 */
[----:B------:R-:W-:-:S02]  /*4dc0*/  ISETP.GE.AND P5, PT, R10, UR39, PT ;  /* 0x000000270a007c0c */ /* 0x000fc4000bfa6270 */
[----:B------:R-:W-:Y:S02]  /*4dd0*/  IADD3 R10, R0, 0x39, RZ ;  /* 0x00000039000a7810 */ /* 0x000fe40007ffe0ff */
[----:B------:R-:W-:Y:S02]  /*4de0*/  FSEL R115, R115, -INF , !P2 ;  /* 0xff80000073737808 */ /* 0x000fe40005000000 */
[----:B------:R-:W-:Y:S02]  /*4df0*/  FMNMX R4, R114, R5, !PT ;  /* 0x0000000572047209 */ /* 0x000fe40007800000 */
[----:B------:R-:W-:Y:S02]  /*4e00*/  FSEL R108, R108, -INF , !P4 ;  /* 0xff8000006c6c7808 */ /* 0x000fe40006000000 */
[----:B------:R-:W-:Y:S02]  /*4e10*/  ISETP.GE.AND P4, PT, R10, UR39, PT ;  /* 0x000000270a007c0c */ /* 0x000fe4000bf86270 */
[----:B------:R-:W-:-:S02]  /*4e20*/  FSEL R118, R118, -INF , !P5 ;  /* 0xff80000076767808 */ /* 0x000fc40006800000 */
[----:B------:R-:W-:Y:S02]  /*4e30*/  FMNMX R5, R115, R4, !PT ;  /* 0x0000000473057209 */ /* 0x000fe40007800000 */
[----:B------:R-:W-:Y:S02]  /*4e40*/  FSEL R119, R119, -INF , !P4 ;  /* 0xff80000077777808 */ /* 0x000fe40006000000 */
[----:B------:R-:W-:Y:S02]  /*4e50*/  FMNMX R4, R118, R5, !PT ;  /* 0x0000000576047209 */ /* 0x000fe40007800000 */
[----:B------:R-:W-:Y:S02]  /*4e60*/  P2R R13, PR, RZ, 0x2 ;  /* 0x00000002ff0d7803 */ /* 0x000fe40000000000 */
[----:B------:R-:W-:Y:S02]  /*4e70*/  FMNMX R10, R119, R4, !PT ;  /* 0x00000004770a7209 */ /* 0x000fe40007800000 */
[----:B------:R-:W-:-:S02]  /*4e80*/  FMNMX R4, R11, R8, !PT ;  /* 0x000000080b047209 */ /* 0x000fc40007800000 */
[----:B------:R-:W-:Y:S01]  /*4e90*/  FSEL R109, R109, -INF , !P6 ;  /* 0xff8000006d6d7808 */ /* 0x000fe20007000000 */
[----:B------:R-:W2:Y:S01]  /*4ea0*/  SHFL.BFLY PT, R5, R10, 0x1, 0x1f ;  /* 0x0c201f000a057f89 */ /* 0x000ea200000e0000 */
[----:B------:R-:W-:Y:S02]  /*4eb0*/  FSEL R112, R112, -INF , !P3 ;  /* 0xff80000070707808 */ /* 0x000fe40005800000 */
[----:B------:R-:W-:Y:S02]  /*4ec0*/  FSEL R113, R113, -INF , !P2 ;  /* 0xff80000071717808 */ /* 0x000fe40005000000 */
[----:B------:R-:W-:Y:S02]  /*4ed0*/  FSEL R116, R116, -INF , !P5 ;  /* 0xff80000074747808 */ /* 0x000fe40006800000 */
[----:B------:R-:W-:Y:S02]  /*4ee0*/  FSEL R117, R117, -INF , !P4 ;  /* 0xff80000075757808 */ /* 0x000fe40006000000 */
[----:B--2---:R-:W-:-:S05]  /*4ef0*/  FMNMX R12, R10, R5, !PT ;  /* 0x000000050a0c7209 */ /* 0x004fca0007800000 */
[----:B------:R-:W2:Y:S02]  /*4f00*/  SHFL.BFLY PT, R5, R12, 0x2, 0x1f ;  /* 0x0c401f000c057f89 */ /* 0x000ea400000e0000 */
[----:B--2---:R-:W-:-:S04]  /*4f10*/  FMNMX R5, R12, R5, !PT ;  /* 0x000000050c057209 */ /* 0x004fc80007800000 */
[----:B------:R-:W-:-:S04]  /*4f20*/  FSETP.NEU.AND P1, PT, R5, -INF , PT ;  /* 0xff8000000500780b */ /* 0x000fc80003f2d000 */
[----:B------:R-:W-:Y:S02]  /*4f30*/  FSEL R14, R5, RZ, P1 ;  /* 0x000000ff050e7208 */ /* 0x000fe40000800000 */
[----:B------:R-:W-:Y:S02]  /*4f40*/  ISETP.NE.AND P1, PT, R13, RZ, PT ;  /* 0x000000ff0d00720c */ /* 0x000fe40003f25270 */
[----:B------:R-:W-:Y:S01]  /*4f50*/  FMNMX R13, R89, R4, !PT ;  /* 0x00000004590d7209 */ /* 0x000fe20007800000 */
[C---:B------:R-:W-:Y:S01]  /*4f60*/  FMUL R10, R14.reuse, UR40 ;  /* 0x000000280e0a7c20 */ /* 0x040fe20008400000 */
[----:B------:R-:W-:Y:S02]  /*4f70*/  FADD R14, -R14, R9 ;  /* 0x000000090e0e7221 */ /* 0x000fe40000000100 */
        /* <DEDUP_REMOVED lines=21> */
[----:B------:R-:W-:Y:S01]  /*50d0*/  FFMA R21, R119, UR40, -R10 ;  /* 0x0000002877157c23 */ /* 0x000fe2000800080a */
[----:B------:R-:W-:Y:S01]  /*50e0*/  FSETP.GEU.AND P2, PT, R94, -126, PT ;  /* 0xc2fc00005e00780b */ /* 0x000fe20003f4e000 */
[----:B------:R-:W-:Y:S01]  /*50f0*/  @!P3 FMUL R91, R91, 0.5 ;  /* 0x3f0000005b5bb820 */ /* 0x000fe20000400000 */
[----:B------:R-:W-:Y:S01]  /*5100*/  FMNMX R4, R104, R13, !PT ;  /* 0x0000000d68047209 */ /* 0x000fe20007800000 */
[----:B------:R-:W2:Y:S01]  /*5110*/  MUFU.EX2 R18, R90 ;  /* 0x0000005a00127308 */ /* 0x000ea20000000800 */
[----:B------:R-:W-:Y:S01]  /*5120*/  FMUL R14, R14, UR40 ;  /* 0x000000280e0e7c20 */ /* 0x000fe20008400000 */
[----:B------:R-:W-:Y:S01]  /*5130*/  @!P5 FMUL R12, R12, 0.5 ;  /* 0x3f0000000c0cd820 */ /* 0x000fe20000400000 */
[----:B------:R-:W-:-:S03]  /*5140*/  FMNMX R13, R105, R4, !PT ;  /* 0x00000004690d7209 */ /* 0x000fc60007800000 */
[----:B------:R-:W-:Y:S01]  /*5150*/  @!P4 FMUL R98, R98, 0.5 ;  /* 0x3f0000006262c820 */ /* 0x000fe20000400000 */
[----:B------:R-:W-:Y:S01]  /*5160*/  FMNMX R4, R108, R13, !PT ;  /* 0x0000000d6c047209 */ /* 0x000fe20007800000 */
[----:B------:R-:W3:Y:S02]  /*5170*/  MUFU.EX2 R95, R91 ;  /* 0x0000005b005f7308 */ /* 0x000ee40000000800 */
[----:B------:R-:W-:Y:S01]  /*5180*/  @!P2 FMUL R94, R94, 0.5 ;  /* 0x3f0000005e5ea820 */ /* 0x000fe20000400000 */
[----:B------:R-:W-:-:S04]  /*5190*/  FMNMX R13, R109, R4, !PT ;  /* 0x000000046d0d7209 */ /* 0x000fc80007800000 */
[----:B------:R-:W-:Y:S01]  /*51a0*/  FMNMX R4, R112, R13, !PT ;  /* 0x0000000d70047209 */ /* 0x000fe20007800000 */
[----:B------:R4:W5:Y:S01]  /*51b0*/  MUFU.EX2 R99, R12 ;  /* 0x0000000c00637308 */ /* 0x0009620000000800 */
[----:B--2---:R-:W-:Y:S01]  /*51c0*/  @!P6 FMUL R18, R18, R18 ;  /* 0x000000121212e220 */ /* 0x004fe20000400000 */
[----:B------:R-:W-:Y:S02]  /*51d0*/  FSETP.GEU.AND P6, PT, R15, -126, PT ;  /* 0xc2fc00000f00780b */ /* 0x000fe40003fce000 */
[----:B------:R-:W-:-:S04]  /*51e0*/  FMNMX R13, R113, R4, !PT ;  /* 0x00000004710d7209 */ /* 0x000fc80007800000 */
[----:B------:R-:W-:Y:S01]  /*51f0*/  FMNMX R4, R116, R13, !PT ;  /* 0x0000000d74047209 */ /* 0x000fe20007800000 */
[----:B---3--:R-:W-:Y:S01]  /*5200*/  @!P3 FMUL R95, R95, R95 ;  /* 0x0000005f5f5fb220 */ /* 0x008fe20000400000 */
[----:B------:R-:W2:Y:S01]  /*5210*/  MUFU.EX2 R22, R98 ;  /* 0x0000006200167308 */ /* 0x000ea20000000800 */
[----:B------:R-:W-:Y:S01]  /*5220*/  FSETP.GEU.AND P3, PT, R102, -126, PT ;  /* 0xc2fc00006600780b */ /* 0x000fe20003f6e000 */
[----:B----4-:R-:W-:Y:S01]  /*5230*/  FFMA R12, R107, UR40, -R10 ;  /* 0x000000286b0c7c23 */ /* 0x010fe2000800080a */
[----:B------:R-:W-:Y:S02]  /*5240*/  FMNMX R4, R117, R4, !PT ;  /* 0x0000000475047209 */ /* 0x000fe40007800000 */
[----:B------:R-:W-:Y:S01]  /*5250*/  @!P6 FMUL R15, R15, 0.5 ;  /* 0x3f0000000f0fe820 */ /* 0x000fe20000400000 */
[----:B-----5:R-:W-:Y:S02]  /*5260*/  @!P5 FMUL R99, R99, R99 ;  /* 0x000000636363d220 */ /* 0x020fe40000400000 */
[----:B------:R-:W3:Y:S01]  /*5270*/  SHFL.BFLY PT, R13, R4, 0x1, 0x1f ;  /* 0x0c201f00040d7f89 */ /* 0x000ee200000e0000 */
[----:B------:R-:W4:Y:S01]  /*5280*/  MUFU.EX2 R20, R94 ;  /* 0x0000005e00147308 */ /* 0x000f220000000800 */
[----:B------:R-:W-:-:S04]  /*5290*/  FSETP.GEU.AND P5, PT, R17, -126, PT ;  /* 0xc2fc00001100780b */ /* 0x000fc80003fae000 */
[----:B------:R-:W-:Y:S01]  /*52a0*/  @!P3 FMUL R102, R102, 0.5 ;  /* 0x3f0000006666b820 */ /* 0x000fe20000400000 */
[----:B--2---:R-:W-:Y:S02]  /*52b0*/  @!P4 FMUL R22, R22, R22 ;  /* 0x000000161616c220 */ /* 0x004fe40000400000 */
[----:B------:R2:W5:Y:S01]  /*52c0*/  MUFU.EX2 R103, R15 ;  /* 0x0000000f00677308 */ /* 0x0005620000000800 */
[----:B------:R-:W-:-:S05]  /*52d0*/  FSETP.GEU.AND P4, PT, R12, -126, PT ;  /* 0xc2fc00000c00780b */ /* 0x000fca0003f8e000 */
[----:B------:R-:W-:Y:S02]  /*52e0*/  @!P5 FMUL R17, R17, 0.5 ;  /* 0x3f0000001111d820 */ /* 0x000fe40000400000 */
[----:B------:R-:W1:Y:S01]  /*52f0*/  MUFU.EX2 R106, R102 ;  /* 0x00000066006a7308 */ /* 0x000e620000000800 */
[----:B----4-:R-:W-:Y:S01]  /*5300*/  @!P2 FMUL R20, R20, R20 ;  /* 0x000000141414a220 */ /* 0x010fe20000400000 */
[----:B------:R-:W-:Y:S01]  /*5310*/  FSETP.GEU.AND P2, PT, R16, -126, PT ;  /* 0xc2fc00001000780b */ /* 0x000fe20003f4e000 */
[--C-:B--2---:R-:W-:Y:S01]  /*5320*/  FFMA R15, R110, UR40, -R10.reuse ;  /* 0x000000286e0f7c23 */ /* 0x104fe2000800080a */
[----:B---3--:R-:W-:Y:S02]  /*5330*/  FMNMX R4, R4, R13, !PT ;  /* 0x0000000d04047209 */ /* 0x008fe40007800000 */
[----:B------:R-:W-:Y:S02]  /*5340*/  @!P4 FMUL R12, R12, 0.5 ;  /* 0x3f0000000c0cc820 */ /* 0x000fe40000400000 */
[----:B------:R2:W3:Y:S01]  /*5350*/  MUFU.EX2 R121, R17 ;  /* 0x0000001100797308 */ /* 0x0004e20000000800 */
[----:B-----5:R-:W-:Y:S01]  /*5360*/  @!P6 FMUL R103, R103, R103 ;  /* 0x000000676767e220 */ /* 0x020fe20000400000 */
[----:B------:R-:W-:Y:S01]  /*5370*/  FSETP.GEU.AND P6, PT, R15, -126, PT ;  /* 0xc2fc00000f00780b */ /* 0x000fe20003fce000 */
[----:B------:R-:W4:Y:S04]  /*5380*/  SHFL.BFLY PT, R13, R4, 0x2, 0x1f ;  /* 0x0c401f00040d7f89 */ /* 0x000f2800000e0000 */
[----:B------:R-:W-:Y:S01]  /*5390*/  @!P2 FMUL R16, R16, 0.5 ;  /* 0x3f0000001010a820 */ /* 0x000fe20000400000 */
[----:B------:R5:W4:Y:S01]  /*53a0*/  MUFU.EX2 R110, R12 ;  /* 0x0000000c006e7308 */ /* 0x000b220000000800 */
[----:B-1----:R-:W-:Y:S01]  /*53b0*/  @!P3 FMUL R106, R106, R106 ;  /* 0x0000006a6a6ab220 */ /* 0x002fe20000400000 */
[----:B------:R-:W-:Y:S01]  /*53c0*/  FSETP.GEU.AND P3, PT, R19, -126, PT ;  /* 0xc2fc00001300780b */ /* 0x000fe20003f6e000 */
[----:B--2---:R-:W-:-:S04]  /*53d0*/  FFMA R17, R115, UR40, -R10 ;  /* 0x0000002873117c23 */ /* 0x004fc8000800080a */
[----:B------:R-:W-:Y:S01]  /*53e0*/  @!P6 FMUL R15, R15, 0.5 ;  /* 0x3f0000000f0fe820 */ /* 0x000fe20000400000 */
[----:B------:R1:W2:Y:S01]  /*53f0*/  MUFU.EX2 R107, R16 ;  /* 0x00000010006b7308 */ /* 0x0002a20000000800 */
[----:B---3--:R-:W-:Y:S01]  /*5400*/  @!P5 FMUL R121, R121, R121 ;  /* 0x000000797979d220 */ /* 0x008fe20000400000 */
[----:B------:R-:W-:Y:S01]  /*5410*/  FSETP.GEU.AND P5, PT, R17, -126, PT ;  /* 0xc2fc00001100780b */ /* 0x000fe20003fae000 */
[----:B-----5:R-:W-:-:S04]  /*5420*/  FFMA R12, R118, UR40, -R10 ;  /* 0x00000028760c7c23 */ /* 0x020fc8000800080a */
[----:B------:R-:W-:Y:S01]  /*5430*/  @!P3 FMUL R19, R19, 0.5 ;  /* 0x3f0000001313b820 */ /* 0x000fe20000400000 */
[----:B------:R-:W3:Y:S01]  /*5440*/  MUFU.EX2 R111, R15 ;  /* 0x0000000f006f7308 */ /* 0x000ee20000000800 */
[----:B-1----:R-:W-:Y:S01]  /*5450*/  FFMA R16, R114, UR40, -R10 ;  /* 0x0000002872107c23 */ /* 0x002fe2000800080a */
[----:B----4-:R-:W-:Y:S01]  /*5460*/  @!P4 FMUL R110, R110, R110 ;  /* 0x0000006e6e6ec220 */ /* 0x010fe20000400000 */
[----:B------:R-:W-:-:S04]  /*5470*/  FMNMX R4, R4, R13, !PT ;  /* 0x0000000d04047209 */ /* 0x000fc80007800000 */
[----:B------:R-:W-:Y:S01]  /*5480*/  FSETP.NEU.AND P4, PT, R4, -INF , PT ;  /* 0xff8000000400780b */ /* 0x000fe20003f8d000 */
[----:B------:R-:W1:Y:S01]  /*5490*/  MUFU.EX2 R114, R19 ;  /* 0x0000001300727308 */ /* 0x000e620000000800 */
[----:B--2---:R-:W-:Y:S01]  /*54a0*/  @!P2 FMUL R107, R107, R107 ;  /* 0x0000006b6b6ba220 */ /* 0x004fe20000400000 */
[----:B------:R-:W-:Y:S01]  /*54b0*/  FSETP.GEU.AND P2, PT, R16, -126, PT ;  /* 0xc2fc00001000780b */ /* 0x000fe20003f4e000 */
[----:B------:R-:W-:Y:S01]  /*54c0*/  @!P5 FMUL R17, R17, 0.5 ;  /* 0x3f0000001111d820 */ /* 0x000fe20000400000 */
[----:B------:R-:W-:Y:S02]  /*54d0*/  FSEL R13, R4, RZ, P4 ;  /* 0x000000ff040d7208 */ /* 0x000fe40002000000 */
[----:B------:R-:W-:Y:S02]  /*54e0*/  FSETP.GEU.AND P4, PT, R12, -126, PT ;  /* 0xc2fc00000c00780b */ /* 0x000fe40003f8e000 */
[----:B------:R-:W2:Y:S01]  /*54f0*/  MUFU.EX2 R118, R17 ;  /* 0x0000001100767308 */ /* 0x000ea20000000800 */
[----:B------:R-:W-:Y:S01]  /*5500*/  FMUL R10, R13, UR40 ;  /* 0x000000280d0a7c20 */ /* 0x000fe20008400000 */
[----:B---3--:R-:W-:Y:S01]  /*5510*/  @!P6 FMUL R111, R111, R111 ;  /* 0x0000006f6f6fe220 */ /* 0x008fe20000400000 */
[----:B------:R-:W-:Y:S01]  /*5520*/  FSETP.GEU.AND P6, PT, R21, -126, PT ;  /* 0xc2fc00001500780b */ /* 0x000fe20003fce000 */
[----:B------:R-:W-:Y:S01]  /*5530*/  FADD R13, -R13, R8 ;  /* 0x000000080d0d7221 */ /* 0x000fe20000000100 */
[--C-:B------:R-:W-:Y:S01]  /*5540*/  FFMA R11, R11, UR40, -R10.reuse ;  /* 0x000000280b0b7c23 */ /* 0x100fe2000800080a */
[--C-:B------:R-:W-:Y:S01]  /*5550*/  FFMA R92, R92, UR40, -R10.reuse ;  /* 0x000000285c5c7c23 */ /* 0x100fe2000800080a */
[----:B------:R-:W-:Y:S01]  /*5560*/  @!P2 FMUL R16, R16, 0.5 ;  /* 0x3f0000001010a820 */ /* 0x000fe20000400000 */
[--C-:B------:R-:W-:Y:S01]  /*5570*/  FFMA R89, R89, UR40, -R10.reuse ;  /* 0x0000002859597c23 */ /* 0x100fe2000800080a */
[----:B-1----:R-:W-:Y:S01]  /*5580*/  @!P3 FMUL R114, R114, R114 ;  /* 0x000000727272b220 */ /* 0x002fe20000400000 */
[----:B------:R-:W-:Y:S01]  /*5590*/  FSETP.GEU.AND P3, PT, R11, -126, PT ;  /* 0xc2fc00000b00780b */ /* 0x000fe20003f6e000 */
[----:B------:R-:W1:Y:S01]  /*55a0*/  MUFU.EX2 R115, R16 ;  /* 0x0000001000737308 */ /* 0x000e620000000800 */
[----:B------:R-:W-:Y:S01]  /*55b0*/  @!P4 FMUL R12, R12, 0.5 ;  /* 0x3f0000000c0cc820 */ /* 0x000fe20000400000 */
[--C-:B------:R-:W-:Y:S01]  /*55c0*/  FFMA R96, R96, UR40, -R10.reuse ;  /* 0x0000002860607c23 */ /* 0x100fe2000800080a */
[--C-:B------:R-:W-:Y:S01]  /*55d0*/  FFMA R97, R97, UR40, -R10.reuse ;  /* 0x0000002861617c23 */ /* 0x100fe2000800080a */
[--C-:B------:R-:W-:Y:S01]  /*55e0*/  FFMA R93, R93, UR40, -R10.reuse ;  /* 0x000000285d5d7c23 */ /* 0x100fe2000800080a */
[----:B------:R-:W-:Y:S01]  /*55f0*/  @!P6 FMUL R21, R21, 0.5 ;  /* 0x3f0000001515e820 */ /* 0x000fe20000400000 */
        /* <DEDUP_REMOVED lines=10> */
[----:B------:R-:W3:Y:S01]  /*56a0*/  MUFU.EX2 R120, R21 ;  /* 0x0000001500787308 */ /* 0x000ee20000000800 */
[----:B-1----:R-:W-:Y:S01]  /*56b0*/  @!P2 FMUL R115, R115, R115 ;  /* 0x000000737373a220 */ /* 0x002fe20000400000 */
[----:B------:R-:W-:Y:S01]  /*56c0*/  FSETP.GEU.AND P2, PT, R89, -126, PT ;  /* 0xc2fc00005900780b */ /* 0x000fe20003f4e000 */
[--C-:B------:R-:W-:Y:S01]  /*56d0*/  FFMA R109, R109, UR40, -R10.reuse ;  /* 0x000000286d6d7c23 */ /* 0x100fe2000800080a */
[----:B------:R-:W-:Y:S01]  /*56e0*/  @!P5 FMUL R92, R92, 0.5 ;  /* 0x3f0000005c5cd820 */ /* 0x000fe20000400000 */
[--C-:B------:R-:W-:Y:S01]  /*56f0*/  FFMA R113, R113, UR40, -R10.reuse ;  /* 0x0000002871717c23 */ /* 0x100fe2000800080a */
[--C-:B------:R-:W-:Y:S01]  /*5700*/  FFMA R116, R116, UR40, -R10.reuse ;  /* 0x0000002874747c23 */ /* 0x100fe2000800080a */
[----:B------:R-:W-:Y:S01]  /*5710*/  FFMA R10, R117, UR40, -R10 ;  /* 0x00000028750a7c23 */ /* 0x000fe2000800080a */
[----:B------:R-:W1:Y:S01]  /*5720*/  MUFU.EX2 R88, R11 ;  /* 0x0000000b00587308 */ /* 0x000e620000000800 */
[----:B--2---:R-:W-:Y:S01]  /*5730*/  @!P4 FMUL R119, R119, R119 ;  /* 0x000000777777c220 */ /* 0x004fe20000400000 */
[----:B------:R-:W-:Y:S01]  /*5740*/  FSETP.GEU.AND P4, PT, R93, -126, PT ;  /* 0xc2fc00005d00780b */ /* 0x000fe20003f8e000 */
[----:B------:R-:W-:Y:S01]  /*5750*/  FMUL R13, R13, UR40 ;  /* 0x000000280d0d7c20 */ /* 0x000fe20008400000 */
[----:B------:R-:W-:Y:S01]  /*5760*/  FADD R8, R18, R121 ;  /* 0x0000007912087221 */ /* 0x000fe20000000000 */
[----:B------:R-:W-:Y:S01]  /*5770*/  FADD R23, R22, R115 ;  /* 0x0000007316177221 */ /* 0x000fe20000000000 */
[----:B------:R-:W-:Y:S01]  /*5780*/  FADD R16, R20, R111 ;  /* 0x0000006f14107221 */ /* 0x000fe20000000000 */
[----:B------:R-:W-:Y:S01]  /*5790*/  @!P2 FMUL R89, R89, 0.5 ;  /* 0x3f0000005959a820 */ /* 0x000fe20000400000 */
[----:B------:R2:W4:Y:S01]  /*57a0*/  MUFU.EX2 R90, R92 ;  /* 0x0000005c005a7308 */ /* 0x0005220000000800 */
[----:B---3--:R-:W-:Y:S01]  /*57b0*/  @!P6 FMUL R120, R120, R120 ;  /* 0x000000787878e220 */ /* 0x008fe20000400000 */
[----:B------:R-:W-:-:S03]  /*57c0*/  FSETP.GEU.AND P6, PT, R96, -126, PT ;  /* 0xc2fc00006000780b */ /* 0x000fc60003fce000 */
[----:B------:R-:W-:Y:S02]  /*57d0*/  FADD R91, R107, R120 ;  /* 0x000000786b5b7221 */ /* 0x000fe40000000000 */
[----:B------:R-:W-:Y:S01]  /*57e0*/  @!P4 FMUL R93, R93, 0.5 ;  /* 0x3f0000005d5dc820 */ /* 0x000fe20000400000 */
[----:B------:R3:W5:Y:S01]  /*57f0*/  MUFU.EX2 R15, R89 ;  /* 0x00000059000f7308 */ /* 0x0007620000000800 */
[----:B-1----:R-:W-:Y:S01]  /*5800*/  @!P3 FMUL R88, R88, R88 ;  /* 0x000000585858b220 */ /* 0x002fe20000400000 */
[----:B------:R-:W-:Y:S01]  /*5810*/  FSETP.GEU.AND P3, PT, R97, -126, PT ;  /* 0xc2fc00006100780b */ /* 0x000fe20003f6e000 */
[----:B--2---:R-:W-:Y:S01]  /*5820*/  FADD R92, R8, R23 ;  /* 0x00000017085c7221 */ /* 0x004fe20000000000 */
[----:B------:R-:W-:Y:S01]  /*5830*/  FADD R8, R95, R110 ;  /* 0x0000006e5f087221 */ /* 0x000fe20000000000 */
[----:B------:R-:W-:Y:S02]  /*5840*/  FADD R23, R103, R118 ;  /* 0x0000007667177221 */ /* 0x000fe40000000000 */
[----:B------:R-:W-:Y:S01]  /*5850*/  @!P6 FMUL R96, R96, 0.5 ;  /* 0x3f0000006060e820 */ /* 0x000fe20000400000 */
[----:B------:R-:W1:Y:S01]  /*5860*/  MUFU.EX2 R11, R93 ;  /* 0x0000005d000b7308 */ /* 0x000e620000000800 */
[----:B----4-:R-:W-:Y:S01]  /*5870*/  @!P5 FMUL R90, R90, R90 ;  /* 0x0000005a5a5ad220 */ /* 0x010fe20000400000 */
[----:B------:R-:W-:Y:S01]  /*5880*/  FSETP.GEU.AND P5, PT, R101, -126, PT ;  /* 0xc2fc00006500780b */ /* 0x000fe20003fae000 */
[----:B---3--:R-:W-:-:S04]  /*5890*/  FADD R89, R106, R119 ;  /* 0x000000776a597221 */ /* 0x008fc80000000000 */
[----:B------:R-:W-:Y:S01]  /*58a0*/  @!P3 FMUL R97, R97, 0.5 ;  /* 0x3f0000006161b820 */ /* 0x000fe20000400000 */
[----:B------:R-:W2:Y:S01]  /*58b0*/  MUFU.EX2 R96, R96 ;  /* 0x0000006000607308 */ /* 0x000ea20000000800 */
[----:B-----5:R-:W-:Y:S01]  /*58c0*/  @!P2 FMUL R15, R15, R15 ;  /* 0x0000000f0f0fa220 */ /* 0x020fe20000400000 */
[----:B------:R-:W-:-:S05]  /*58d0*/  FSETP.GEU.AND P2, PT, R100, -126, PT ;  /* 0xc2fc00006400780b */ /* 0x000fca0003f4e000 */
[----:B------:R-:W-:Y:S01]  /*58e0*/  @!P5 FMUL R101, R101, 0.5 ;  /* 0x3f0000006565d820 */ /* 0x000fe20000400000 */
[----:B------:R-:W3:Y:S01]  /*58f0*/  MUFU.EX2 R97, R97 ;  /* 0x0000006100617308 */ /* 0x000ee20000000800 */
[----:B-1----:R-:W-:Y:S01]  /*5900*/  @!P4 FMUL R11, R11, R11 ;  /* 0x0000000b0b0bc220 */ /* 0x002fe20000400000 */
[----:B------:R-:W-:-:S05]  /*5910*/  FSETP.GEU.AND P4, PT, R104, -126, PT ;  /* 0xc2fc00006800780b */ /* 0x000fca0003f8e000 */
[----:B------:R-:W-:Y:S01]  /*5920*/  @!P2 FMUL R100, R100, 0.5 ;  /* 0x3f0000006464a820 */ /* 0x000fe20000400000 */
[----:B------:R-:W1:Y:S01]  /*5930*/  MUFU.EX2 R101, R101 ;  /* 0x0000006500657308 */ /* 0x000e620000000800 */
[----:B--2---:R-:W-:Y:S01]  /*5940*/  @!P6 FMUL R96, R96, R96 ;  /* 0x000000606060e220 */ /* 0x004fe20000400000 */
[----:B------:R-:W-:-:S05]  /*5950*/  FSETP.GEU.AND P6, PT, R105, -126, PT ;  /* 0xc2fc00006900780b */ /* 0x000fca0003fce000 */
[----:B------:R-:W-:Y:S01]  /*5960*/  @!P4 FMUL R104, R104, 0.5 ;  /* 0x3f0000006868c820 */ /* 0x000fe20000400000 */
[----:B------:R-:W2:Y:S01]  /*5970*/  MUFU.EX2 R94, R100 ;  /* 0x00000064005e7308 */ /* 0x000ea20000000800 */
[----:B---3--:R-:W-:Y:S01]  /*5980*/  @!P3 FMUL R97, R97, R97 ;  /* 0x000000616161b220 */ /* 0x008fe20000400000 */
[----:B------:R-:W-:-:S05]  /*5990*/  FSETP.GEU.AND P3, PT, R108, -126, PT ;  /* 0xc2fc00006c00780b */ /* 0x000fca0003f6e000 */
[----:B------:R-:W-:Y:S01]  /*59a0*/  @!P6 FMUL R105, R105, 0.5 ;  /* 0x3f0000006969e820 */ /* 0x000fe20000400000 */
[----:B------:R3:W4:Y:S01]  /*59b0*/  MUFU.EX2 R17, R104 ;  /* 0x0000006800117308 */ /* 0x0007220000000800 */
[----:B-1----:R-:W-:Y:S01]  /*59c0*/  @!P5 FMUL R101, R101, R101 ;  /* 0x000000656565d220 */ /* 0x002fe20000400000 */
[----:B------:R-:W-:-:S05]  /*59d0*/  FSETP.GEU.AND P5, PT, R112, -126, PT ;  /* 0xc2fc00007000780b */ /* 0x000fca0003fae000 */
[----:B------:R-:W-:Y:S01]  /*59e0*/  @!P3 FMUL R108, R108, 0.5 ;  /* 0x3f0000006c6cb820 */ /* 0x000fe20000400000 */
[----:B------:R-:W1:Y:S01]  /*59f0*/  MUFU.EX2 R12, R105 ;  /* 0x00000069000c7308 */ /* 0x000e620000000800 */
[----:B--2---:R-:W-:Y:S01]  /*5a00*/  @!P2 FMUL R94, R94, R94 ;  /* 0x0000005e5e5ea220 */ /* 0x004fe20000400000 */
[----:B------:R-:W-:Y:S01]  /*5a10*/  FSETP.GEU.AND P2, PT, R109, -126, PT ;  /* 0xc2fc00006d00780b */ /* 0x000fe20003f4e000 */
[----:B---3--:R-:W-:-:S04]  /*5a20*/  FADD R104, R8, R23 ;  /* 0x0000001708687221 */ /* 0x008fc80000000000 */
[----:B------:R-:W-:Y:S01]  /*5a30*/  @!P5 FMUL R112, R112, 0.5 ;  /* 0x3f0000007070d820 */ /* 0x000fe20000400000 */
[----:B------:R-:W2:Y:S01]  /*5a40*/  MUFU.EX2 R19, R108 ;  /* 0x0000006c00137308 */ /* 0x000ea20000000800 */
[----:B----4-:R-:W-:Y:S01]  /*5a50*/  @!P4 FMUL R17, R17, R17 ;  /* 0x000000111111c220 */ /* 0x010fe20000400000 */
[----:B------:R-:W-:-:S03]  /*5a60*/  FSETP.GEU.AND P4, PT, R113, -126, PT ;  /* 0xc2fc00007100780b */ /* 0x000fc60003f8e000 */
[----:B------:R-:W-:Y:S01]  /*5a70*/  FADD R8, R88, R17 ;  /* 0x0000001158087221 */ /* 0x000fe20000000000 */
[----:B------:R-:W-:Y:S01]  /*5a80*/  F2FP.BF16.F32.PACK_AB R88, R15, R88 ;  /* 0x000000580f58723e */ /* 0x000fe200000010ff */
[----:B------:R-:W-:Y:S01]  /*5a90*/  @!P2 FMUL R109, R109, 0.5 ;  /* 0x3f0000006d6da820 */ /* 0x000fe20000400000 */
[----:B------:R-:W3:Y:S01]  /*5aa0*/  MUFU.EX2 R21, R112 ;  /* 0x0000007000157308 */ /* 0x000ee20000000800 */
[----:B-1----:R-:W-:Y:S01]  /*5ab0*/  @!P6 FMUL R12, R12, R12 ;  /* 0x0000000c0c0ce220 */ /* 0x002fe20000400000 */
[----:B------:R-:W-:-:S05]  /*5ac0*/  FSETP.GEU.AND P6, PT, R116, -126, PT ;  /* 0xc2fc00007400780b */ /* 0x000fca0003fce000 */
[----:B------:R-:W-:Y:S01]  /*5ad0*/  @!P4 FMUL R113, R113, 0.5 ;  /* 0x3f0000007171c820 */ /* 0x000fe20000400000 */
[----:B------:R1:W4:Y:S01]  /*5ae0*/  MUFU.EX2 R98, R109 ;  /* 0x0000006d00627308 */ /* 0x0003220000000800 */
[----:B--2---:R-:W-:Y:S01]  /*5af0*/  @!P3 FMUL R19, R19, R19 ;  /* 0x000000131313b220 */ /* 0x004fe20000400000 */
[----:B------:R-:W-:-:S05]  /*5b00*/  FSETP.GEU.AND P3, PT, R10, -126, PT ;  /* 0xc2fc00000a00780b */ /* 0x000fca0003f6e000 */
[----:B------:R-:W-:Y:S01]  /*5b10*/  @!P6 FMUL R116, R116, 0.5 ;  /* 0x3f0000007474e820 */ /* 0x000fe20000400000 */
[----:B------:R-:W2:Y:S01]  /*5b20*/  MUFU.EX2 R100, R113 ;  /* 0x0000007100647308 */ /* 0x000ea20000000800 */
[----:B---3--:R-:W-:Y:S01]  /*5b30*/  @!P5 FMUL R21, R21, R21 ;  /* 0x000000151515d220 */ /* 0x008fe20000400000 */
[----:B------:R-:W-:Y:S01]  /*5b40*/  FSETP.GEU.AND P5, PT, R13, -126, PT ;  /* 0xc2fc00000d00780b */ /* 0x000fe20003fae000 */
[----:B-1----:R-:W-:Y:S02]  /*5b50*/  FADD R109, R16, R89 ;  /* 0x00000059106d7221 */ /* 0x002fe40000000000 */
[----:B------:R-:W-:Y:S02]  /*5b60*/  FADD R23, R96, R21 ;  /* 0x0000001560177221 */ /* 0x000fe40000000000 */
[----:B------:R-:W-:Y:S01]  /*5b70*/  @!P3 FMUL R10, R10, 0.5 ;  /* 0x3f0000000a0ab820 */ /* 0x000fe20000400000 */
[----:B------:R-:W1:Y:S01]  /*5b80*/  MUFU.EX2 R9, R116 ;  /* 0x0000007400097308 */ /* 0x000e620000000800 */
[----:B----4-:R-:W-:Y:S01]  /*5b90*/  @!P2 FMUL R98, R98, R98 ;  /* 0x000000626262a220 */ /* 0x010fe20000400000 */
[----:B------:R-:W-:Y:S01]  /*5ba0*/  FSETP.GEU.AND P2, PT, R14, -126, PT ;  /* 0xc2fc00000e00780b */ /* 0x000fe20003f4e000 */
[----:B------:R-:W-:Y:S01]  /*5bb0*/  FADD R8, R8, R23 ;  /* 0x0000001708087221 */ /* 0x000fe20000000000 */
[----:B------:R-:W-:Y:S01]  /*5bc0*/  FADD R92, R92, R109 ;  /* 0x0000006d5c5c7221 */ /* 0x000fe20000000000 */
[----:B------:R-:W-:Y:S01]  /*5bd0*/  FADD R16, R11, R98 ;  /* 0x000000620b107221 */ /* 0x000fe20000000000 */
[----:B------:R-:W-:Y:S01]  /*5be0*/  F2FP.BF16.F32.PACK_AB R98, R98, R19 ;  /* 0x000000136262723e */ /* 0x000fe200000010ff */
[----:B------:R-:W-:Y:S01]  /*5bf0*/  @!P5 FMUL R13, R13, 0.5 ;  /* 0x3f0000000d0dd820 */ /* 0x000fe20000400000 */
[----:B------:R3:W4:Y:S01]  /*5c00*/  MUFU.EX2 R102, R10 ;  /* 0x0000000a00667308 */ /* 0x0007220000000800 */
[----:B--2---:R-:W-:-:S04]  /*5c10*/  @!P4 FMUL R100, R100, R100 ;  /* 0x000000646464c220 */ /* 0x004fc80000400000 */
[----:B------:R-:W-:Y:S01]  /*5c20*/  FADD R89, R97, R100 ;  /* 0x0000006461597221 */ /* 0x000fe20000000000 */
[----:B------:R-:W-:Y:S01]  /*5c30*/  F2FP.BF16.F32.PACK_AB R100, R100, R21 ;  /* 0x000000156464723e */ /* 0x000fe200000010ff */
[----:B------:R-:W-:Y:S01]  /*5c40*/  @!P2 FMUL R14, R14, 0.5 ;  /* 0x3f0000000e0ea820 */ /* 0x000fe20000400000 */
[----:B------:R-:W2:Y:S01]  /*5c50*/  MUFU.EX2 R13, R13 ;  /* 0x0000000d000d7308 */ /* 0x000ea20000000800 */
[----:B---3--:R-:W-:Y:S01]  /*5c60*/  FADD R10, R99, R114 ;  /* 0x00000072630a7221 */ /* 0x008fe20000000000 */
[----:B-1----:R-:W-:-:S03]  /*5c70*/  @!P6 FMUL R9, R9, R9 ;  /* 0x000000090909e220 */ /* 0x002fc60000400000 */
[----:B------:R-:W-:Y:S01]  /*5c80*/  FADD R113, R10, R91 ;  /* 0x0000005b0a717221 */ /* 0x000fe20000000000 */
[----:B------:R-:W-:Y:S01]  /*5c90*/  FADD R10, R15, R12 ;  /* 0x0000000c0f0a7221 */ /* 0x000fe20000000000 */
[----:B------:R-:W-:Y:S01]  /*5ca0*/  FADD R91, R94, R9 ;  /* 0x000000095e5b7221 */ /* 0x000fe20000000000 */
[----:B------:R1:W3:Y:S01]  /*5cb0*/  MUFU.EX2 R105, R14 ;  /* 0x0000000e00697308 */ /* 0x0002e20000000800 */
[----:B----4-:R-:W-:Y:S01]  /*5cc0*/  @!P3 FMUL R102, R102, R102 ;  /* 0x000000666666b220 */ /* 0x010fe20000400000 */
[----:B------:R-:W-:Y:S01]  /*5cd0*/  FADD R10, R10, R89 ;  /* 0x000000590a0a7221 */ /* 0x000fe20000000000 */
[----:B------:R-:W-:Y:S01]  /*5ce0*/  FADD R113, R104, R113 ;  /* 0x0000007168717221 */ /* 0x000fe20000000000 */
[----:B------:R-:W-:Y:S01]  /*5cf0*/  F2FP.BF16.F32.PACK_AB R89, R95, R18 ;  /* 0x000000125f59723e */ /* 0x000fe200000010ff */
[C---:B------:R-:W-:Y:S01]  /*5d00*/  FADD R93, R101.reuse, R102 ;  /* 0x00000066655d7221 */ /* 0x040fe20000000000 */
[----:B------:R-:W-:Y:S01]  /*5d10*/  F2FP.BF16.F32.PACK_AB R94, R101, R94 ;  /* 0x0000005e655e723e */ /* 0x000fe200000010ff */
[----:B------:R-:W-:Y:S01]  /*5d20*/  FADD R92, R92, R113 ;  /* 0x000000715c5c7221 */ /* 0x000fe20000000000 */
[----:B------:R-:W-:Y:S01]  /*5d30*/  F2FP.BF16.F32.PACK_AB R95, R107, R106 ;  /* 0x0000006a6b5f723e */ /* 0x000fe200000010ff */
[----:B-1----:R-:W-:Y:S01]  /*5d40*/  FADD R14, R90, R19 ;  /* 0x000000135a0e7221 */ /* 0x002fe20000000000 */
[----:B------:R-:W-:Y:S01]  /*5d50*/  FADD R93, R16, R93 ;  /* 0x0000005d105d7221 */ /* 0x000fe20000000000 */
[----:B--2---:R-:W-:Y:S01]  /*5d60*/  @!P5 FMUL R13, R13, R13 ;  /* 0x0000000d0d0dd220 */ /* 0x004fe20000400000 */
[----:B------:R-:W-:Y:S01]  /*5d70*/  F2FP.BF16.F32.PACK_AB R90, R11, R90 ;  /* 0x0000005a0b5a723e */ /* 0x000fe200000010ff */
[----:B------:R-:W-:Y:S01]  /*5d80*/  FADD R91, R14, R91 ;  /* 0x0000005b0e5b7221 */ /* 0x000fe20000000000 */
[----:B------:R-:W-:Y:S01]  /*5d90*/  FADD R93, R10, R93 ;  /* 0x0000005d0a5d7221 */ /* 0x000fe20000000000 */
[-C--:B------:R-:W-:Y:S01]  /*5da0*/  FMUL R24, R24, R13.reuse ;  /* 0x0000000d18187220 */ /* 0x080fe20000400000 */
[----:B------:R-:W-:Y:S01]  /*5db0*/  FMUL R25, R25, R13 ;  /* 0x0000000d19197220 */ /* 0x000fe20000400000 */
[----:B------:R-:W-:Y:S01]  /*5dc0*/  FADD R8, R8, R91 ;  /* 0x0000005b08087221 */ /* 0x000fe20000000000 */
[----:B---3--:R-:W-:Y:S01]  /*5dd0*/  @!P2 FMUL R105, R105, R105 ;  /* 0x000000696969a220 */ /* 0x008fe20000400000 */
[----:B------:R-:W-:Y:S01]  /*5de0*/  F2FP.BF16.F32.PACK_AB R91, R99, R20 ;  /* 0x00000014635b723e */ /* 0x000fe200000010ff */
        /* <DEDUP_REMOVED lines=8> */
[-C--:B------:R-:W-:Y:S01]  /*5e70*/  FMUL R30, R30, R105.reuse ;  /* 0x000000691e1e7220 */ /* 0x080fe20000400000 */
[-C--:B------:R-:W-:Y:S01]  /*5e80*/  FMUL R31, R31, R105.reuse ;  /* 0x000000691f1f7220 */ /* 0x080fe20000400000 */
[----:B------:R1:W2:Y:S01]  /*5e90*/  SYNCS.PHASECHK.TRANS64.TRYWAIT P2, [UR4+0x1c000], R8 ;  /* 0x01c00008ff0075a7 */ /* 0x0002a20008040144 */
        /* <DEDUP_REMOVED lines=65> */
.L_x_39:
[----:B------:R-:W-:Y:S05]  /*62b0*/  @P2 BRA `(.L_x_40) ;  /* 0x0000000000082947 */ /* 0x000fea0003800000 */
[----:B------:R-:W1:Y:S02]  /*62c0*/  SYNCS.PHASECHK.TRANS64.TRYWAIT P2, [UR4+0x1c000], R8 ;  /* 0x01c00008ff0075a7 */ /* 0x000e640008040144 */
[----:B-1----:R-:W-:Y:S05]  /*62d0*/  @!P2 BRA `(.L_x_41) ;  /* 0x000000340044a947 */ /* 0x002fea0003800000 */
.L_x_40:
        /* <DEDUP_REMOVED lines=27> */
.L_x_42:
[----:B------:R-:W-:-:S04]  /*6490*/  ULEA UR4, UR38, UR37, 0x3 ;  /* 0x0000002526047291 */ /* 0x000fc8000f8e183f */
[----:B------:R-:W-:-:S04]  /*64a0*/  UIADD3 UR4, UR4, 0x1c028, URZ ;  /* 0x0001c02804047890 */ /* 0x000fc8000fffe03f */
[----:B------:R-:W-:-:S09]  /*64b0*/  UPRMT UR4, URZ, 0x654, UR4 ;  /* 0x000006543f047896 */ /* 0x000fd20008000004 */
[----:B------:R-:W-:Y:S01]  /*64c0*/  SYNCS.ARRIVE.TRANS64.RED.A1T0 RZ, [UR4], RZ ;  /* 0x000000ffffff79a7 */ /* 0x000fe20008100404 */
[----:B------:R-:W-:Y:S05]  /*64d0*/  @P1 BRA `(.L_x_43) ;  /* 0x0000000000041947 */ /* 0x000fea0003800000 */
[----:B------:R-:W-:Y:S01]  /*64e0*/  BPT.TRAP 0x1 ;  /* 0x000000040000795c */ /* 0x000fe20000300000 */
.L_x_43:
[----:B------:R-:W-:-:S04]  /*64f0*/  UIADD3 UR38, UR38, 0x1, URZ ;  /* 0x0000000126267890 */ /* 0x000fc8000fffe03f */
[----:B------:R-:W-:-:S04]  /*6500*/  UISETP.NE.AND UP0, UPT, UR38, 0x5, UPT ;  /* 0x000000052600788c */ /* 0x000fc8000bf05270 */
[----:B------:R-:W-:Y:S01]  /*6510*/  USEL UR38, UR38, URZ, UP0 ;  /* 0x0000003f26267287 */ /* 0x000fe20008000000 */
[----:B------:R-:W-:Y:S11]  /*6520*/  @!P0 BRA `(.L_x_44) ;  /* 0x0000000000048947 */ /* 0x000ff60003800000 */
[----:B------:R-:W-:Y:S01]  /*6530*/  BPT.TRAP 0x1 ;  /* 0x000000040000795c */ /* 0x000fe20000300000 */
.L_x_44:
[----:B------:R-:W-:-:S04]  /*6540*/  ULEA UR4, UR38, UR37, 0x3 ;  /* 0x0000002526047291 */ /* 0x000fc8000f8e183f */
[----:B------:R-:W-:-:S04]  /*6550*/  UIADD3 UR4, UR4, 0x1c028, URZ ;  /* 0x0001c02804047890 */ /* 0x000fc8000fffe03f */
[----:B------:R-:W-:-:S09]  /*6560*/  UPRMT UR4, URZ, 0x654, UR4 ;  /* 0x000006543f047896 */ /* 0x000fd20008000004 */
[----:B------:R-:W-:Y:S01]  /*6570*/  SYNCS.ARRIVE.TRANS64.RED.A1T0 RZ, [UR4], RZ ;  /* 0x000000ffffff79a7 */ /* 0x000fe20008100404 */
[----:B------:R-:W-:Y:S05]  /*6580*/  @P1 BRA `(.L_x_45) ;  /* 0x0000000000041947 */ /* 0x000fea0003800000 */
[----:B------:R-:W-:Y:S01]  /*6590*/  BPT.TRAP 0x1 ;  /* 0x000000040000795c */ /* 0x000fe20000300000 */
.L_x_45:
[----:B------:R-:W-:Y:S01]  /*65a0*/  UIADD3 UR4, UR11, 0x1, URZ ;  /* 0x000000010b047890 */ /* 0x000fe2000fffe03f */
[C---:B------:R-:W-:Y:S01]  /*65b0*/  ISETP.GT.AND P2, PT, R3.reuse, 0x1, PT ;  /* 0x000000010300780c */ /* 0x040fe20003f44270 */
[----:B------:R-:W-:Y:S01]  /*65c0*/  UIADD3 UR38, UR38, 0x1, URZ ;  /* 0x0000000126267890 */ /* 0x000fe2000fffe03f */
[----:B------:R-:W-:Y:S01]  /*65d0*/  IADD3 R3, R3, -0x1, RZ ;  /* 0xffffffff03037810 */ /* 0x000fe20007ffe0ff */
[----:B------:R-:W-:Y:S01]  /*65e0*/  UISETP.NE.AND UP1, UPT, UR4, 0x5, UPT ;  /* 0x000000050400788c */ /* 0x000fe2000bf25270 */
[----:B------:R-:W-:Y:S01]  /*65f0*/  VIADD R0, R0, 0x40 ;  /* 0x0000004000007836 */ /* 0x000fe20000000000 */
[----:B------:R-:W-:Y:S01]  /*6600*/  UISETP.NE.AND UP0, UPT, UR38, 0x5, UPT ;  /* 0x000000052600788c */ /* 0x000fe2000bf05270 */
[----:B-1----:R-:W-:Y:S01]  /*6610*/  MOV R8, R4 ;  /* 0x0000000400087202 */ /* 0x002fe20000000f00 */
[----:B------:R-:W-:Y:S01]  /*6620*/  USEL UR10, URZ, 0x1, UP1 ;  /* 0x000000013f0a7887 */ /* 0x000fe20008800000 */
[----:B------:R-:W-:Y:S01]  /*6630*/  MOV R9, R5 ;  /* 0x0000000500097202 */ /* 0x000fe20000000f00 */
[----:B------:R-:W-:-:S02]  /*6640*/  USEL UR38, UR38, URZ, UP0 ;  /* 0x0000003f26267287 */ /* 0x000fc40008000000 */
[----:B------:R-:W-:Y:S02]  /*6650*/  USEL UR4, UR4, URZ, UP1 ;  /* 0x0000003f04047287 */ /* 0x000fe40008800000 */
[----:B------:R-:W-:Y:S01]  /*6660*/  LOP3.LUT R7, R7, UR10, RZ, 0x3c, !PT ;  /* 0x0000000a07077c12 */ /* 0x000fe2000f8e3cff */
[----:B------:R-:W-:Y:S09]  /*6670*/  @P2 BRA `(.L_x_46) ;  /* 0xffffffdc00fc2947 */ /* 0x000ff2000383ffff */
.L_x_35:
[----:B------:R-:W2:Y:S01]  /*6680*/  SHFL.BFLY PT, R3, R2, 0x1, 0x1f ;  /* 0x0c201f0002037f89 */ /* 0x000ea200000e0000 */
[----:B------:R-:W-:Y:S01]  /*6690*/  BSSY B0, `(.L_x_47) ;  /* 0x0000023000007945 */ /* 0x000fe20003800000 */
[----:B------:R-:W-:Y:S02]  /*66a0*/  MOV R9, 0x7f800000 ;  /* 0x7f80000000097802 */ /* 0x000fe40000000f00 */
[----:B------:R-:W3:Y:S01]  /*66b0*/  SHFL.BFLY PT, R7, R6, 0x1, 0x1f ;  /* 0x0c201f0006077f89 */ /* 0x000ee200000e0000 */
[----:B------:R-:W-:Y:S02]  /*66c0*/  MOV R8, 0x3f800000 ;  /* 0x3f80000000087802 */ /* 0x000fe40000000f00 */
[----:B------:R-:W-:Y:S01]  /*66d0*/  MOV R11, 0x7f800000 ;  /* 0x7f800000000b7802 */ /* 0x000fe20000000f00 */
[----:B--2---:R-:W-:Y:S01]  /*66e0*/  FADD R3, R3, R2 ;  /* 0x0000000203037221 */ /* 0x004fe20000000000 */
[----:B---3--:R-:W-:-:S04]  /*66f0*/  FADD R16, R7, R6 ;  /* 0x0000000607107221 */ /* 0x008fc80000000000 */
[----:B------:R-:W2:Y:S04]  /*6700*/  SHFL.BFLY PT, R0, R3, 0x2, 0x1f ;  /* 0x0c401f0003007f89 */ /* 0x000ea800000e0000 */
[----:B------:R-:W3:Y:S01]  /*6710*/  SHFL.BFLY PT, R17, R16, 0x2, 0x1f ;  /* 0x0c401f0010117f89 */ /* 0x000ee200000e0000 */
[C---:B--2---:R-:W-:Y:S01]  /*6720*/  FSETP.NE.AND P0, PT, R3.reuse, -R0, PT ;  /* 0x800000000300720b */ /* 0x044fe20003f05000 */
[----:B------:R-:W-:Y:S01]  /*6730*/  FADD R6, R3, R0 ;  /* 0x0000000003067221 */ /* 0x000fe20000000000 */
[----:B------:R-:W-:Y:S02]  /*6740*/  IMAD.MOV.U32 R0, RZ, RZ, 0x3f800000 ;  /* 0x3f800000ff007424 */ /* 0x000fe400078e00ff */
[----:B---3--:R-:W-:-:S09]  /*6750*/  FADD R7, R16, R17 ;  /* 0x0000001110077221 */ /* 0x008fd20000000000 */
[----:B------:R-:W-:Y:S05]  /*6760*/  @!P0 BRA `(.L_x_48) ;  /* 0x0000000000548947 */ /* 0x000fea0003800000 */
[----:B------:R-:W-:Y:S01]  /*6770*/  IADD3 R0, R6, 0x1800000, RZ ;  /* 0x0180000006007810 */ /* 0x000fe20007ffe0ff */
[----:B------:R-:W-:Y:S03]  /*6780*/  BSSY B1, `(.L_x_49) ;  /* 0x000000c000017945 */ /* 0x000fe60003800000 */
[----:B------:R-:W-:-:S04]  /*6790*/  LOP3.LUT R0, R0, 0x7f800000, RZ, 0xc0, !PT ;  /* 0x7f80000000007812 */ /* 0x000fc800078ec0ff */
[----:B------:R-:W-:-:S13]  /*67a0*/  ISETP.GT.U32.AND P0, PT, R0, 0x1ffffff, PT ;  /* 0x01ffffff0000780c */ /* 0x000fda0003f04070 */
[----:B------:R-:W-:Y:S05]  /*67b0*/  @P0 BRA `(.L_x_50) ;  /* 0x0000000000100947 */ /* 0x000fea0003800000 */
[----:B------:R-:W-:Y:S02]  /*67c0*/  MOV R2, R6 ;  /* 0x0000000600027202 */ /* 0x000fe40000000f00 */
[----:B------:R-:W-:-:S07]  /*67d0*/  MOV R15, 0x67f0 ;  /* 0x000067f0000f7802 */ /* 0x000fce0000000f00 */
[----:B-1----:R-:W-:Y:S05]  /*67e0*/  CALL.REL.NOINC `($__internal_0_$__cuda_sm20_rcp_rn_f32_slowpath) ;  /* 0x0000003000a87944 */ /* 0x002fea0003c00000 */
[----:B------:R-:W-:Y:S05]  /*67f0*/  BRA `(.L_x_51) ;  /* 0x0000000000107947 */ /* 0x000fea0003800000 */
.L_x_50:
[----:B------:R-:W2:Y:S02]  /*6800*/  MUFU.RCP R3, R6 ;  /* 0x0000000600037308 */ /* 0x000ea40000001000 */
[----:B--2---:R-:W-:-:S04]  /*6810*/  FFMA R0, R6, R3, -1 ;  /* 0xbf80000006007423 */ /* 0x004fc80000000003 */
[----:B------:R-:W-:-:S04]  /*6820*/  FADD.FTZ R0, -R0, -RZ ;  /* 0x800000ff00007221 */ /* 0x000fc80000010100 */
[----:B------:R-:W-:-:S07]  /*6830*/  FFMA R0, R3, R0, R3 ;  /* 0x0000000003007223 */ /* 0x000fce0000000003 */
.L_x_51:
[----:B-1----:R-:W-:Y:S05]  /*6840*/  BSYNC B1 ;  /* 0x0000000000017941 */ /* 0x002fea0003800000 */
.L_x_49:
[----:B------:R-:W-:Y:S01]  /*6850*/  FSETP.GEU.AND P0, PT, |R6|, 1.175494350822287508e-38, PT ;  /* 0x008000000600780b */ /* 0x000fe20003f0e200 */
[----:B------:R-:W-:-:S12]  /*6860*/  ULDC UR4, c[0x0][0x600] ;  /* 0x0001800000047ab9 */ /* 0x000fd80000000800 */
[----:B------:R-:W-:-:S04]  /*6870*/  @!P0 FMUL R6, R6, 16777216 ;  /* 0x4b80000006068820 */ /* 0x000fc80000400000 */
[----:B------:R-:W1:Y:S02]  /*6880*/  MUFU.LG2 R2, R6 ;  /* 0x0000000600027308 */ /* 0x000e640000000c00 */
[----:B-1----:R-:W-:-:S04]  /*6890*/  @!P0 FADD R2, R2, -24 ;  /* 0xc1c0000002028421 */ /* 0x002fc80000000000 */
[----:B------:R-:W-:-:S04]  /*68a0*/  FMUL R11, R2, 0.69314718246459960938 ;  /* 0x3f317218020b7820 */ /* 0x000fc80000400000 */
[----:B------:R-:W-:-:S07]  /*68b0*/  FFMA R11, R4, UR4, R11 ;  /* 0x00000004040b7c23 */ /* 0x000fce000800000b */
.L_x_48:
[----:B-1----:R-:W-:Y:S05]  /*68c0*/  BSYNC B0 ;  /* 0x0000000000007941 */ /* 0x002fea0003800000 */
.L_x_47:
[----:B------:R-:W-:Y:S01]  /*68d0*/  FSETP.NE.AND P0, PT, R16, -R17, PT ;  /* 0x800000111000720b */ /* 0x000fe20003f05000 */
[----:B------:R-:W-:Y:S01]  /*68e0*/  ULDC UR4, c[0x0][0x608] ;  /* 0x0001820000047ab9 */ /* 0x000fe20000000800 */
[----:B------:R-:W-:Y:S01]  /*68f0*/  BSSY B0, `(.L_x_52) ;  /* 0x0000039000007945 */ /* 0x000fe20003800000 */
[----:B------:R-:W-:-:S04]  /*6900*/  FMUL R0, R0, UR4 ;  /* 0x0000000400007c20 */ /* 0x000fc80008400000 */
        /* <DEDUP_REMOVED lines=32> */
[----:B------:R-:W-:Y:S06]  /*6b10*/  @!P0 BRA `(.L_x_53) ;  /* 0x0000000000588947 */ /* 0x000fec0003800000 */
[----:B------:R-:W-:Y:S01]  /*6b20*/  IADD3 R0, R7, 0x1800000, RZ ;  /* 0x0180000007007810 */ /* 0x000fe20007ffe0ff */
[----:B------:R-:W-:Y:S03]  /*6b30*/  BSSY B1, `(.L_x_54) ;  /* 0x000000d000017945 */ /* 0x000fe60003800000 */
[----:B------:R-:W-:-:S04]  /*6b40*/  LOP3.LUT R0, R0, 0x7f800000, RZ, 0xc0, !PT ;  /* 0x7f80000000007812 */ /* 0x000fc800078ec0ff */
[----:B------:R-:W-:-:S13]  /*6b50*/  ISETP.GT.U32.AND P0, PT, R0, 0x1ffffff, PT ;  /* 0x01ffffff0000780c */ /* 0x000fda0003f04070 */
[----:B------:R-:W-:Y:S05]  /*6b60*/  @P0 BRA `(.L_x_55) ;  /* 0x0000000000140947 */ /* 0x000fea0003800000 */
[----:B------:R-:W-:Y:S01]  /*6b70*/  IMAD.MOV.U32 R2, RZ, RZ, R7 ;  /* 0x000000ffff027224 */ /* 0x000fe200078e0007 */
[----:B------:R-:W-:-:S07]  /*6b80*/  MOV R15, 0x6ba0 ;  /* 0x00006ba0000f7802 */ /* 0x000fce0000000f00 */
[----:B------:R-:W-:Y:S05]  /*6b90*/  CALL.REL.NOINC `($__internal_0_$__cuda_sm20_rcp_rn_f32_slowpath) ;  /* 0x0000002c00bc7944 */ /* 0x000fea0003c00000 */
[----:B------:R-:W-:Y:S01]  /*6ba0*/  MOV R8, R0 ;  /* 0x0000000000087202 */ /* 0x000fe20000000f00 */
[----:B------:R-:W-:Y:S06]  /*6bb0*/  BRA `(.L_x_56) ;  /* 0x0000000000107947 */ /* 0x000fec0003800000 */
.L_x_55:
[----:B------:R-:W1:Y:S02]  /*6bc0*/  MUFU.RCP R8, R7 ;  /* 0x0000000700087308 */ /* 0x000e640000001000 */
[----:B-1----:R-:W-:-:S04]  /*6bd0*/  FFMA R0, R7, R8, -1 ;  /* 0xbf80000007007423 */ /* 0x002fc80000000008 */
[----:B------:R-:W-:-:S04]  /*6be0*/  FADD.FTZ R3, -R0, -RZ ;  /* 0x800000ff00037221 */ /* 0x000fc80000010100 */
[----:B------:R-:W-:-:S07]  /*6bf0*/  FFMA R8, R8, R3, R8 ;  /* 0x0000000308087223 */ /* 0x000fce0000000008 */
.L_x_56:
[----:B------:R-:W-:Y:S05]  /*6c00*/  BSYNC B1 ;  /* 0x0000000000017941 */ /* 0x000fea0003800000 */
.L_x_54:
[----:B------:R-:W-:Y:S01]  /*6c10*/  FSETP.GEU.AND P0, PT, |R7|, 1.175494350822287508e-38, PT ;  /* 0x008000000700780b */ /* 0x000fe20003f0e200 */
[----:B------:R-:W-:-:S12]  /*6c20*/  ULDC UR4, c[0x0][0x600] ;  /* 0x0001800000047ab9 */ /* 0x000fd80000000800 */
[----:B------:R-:W-:-:S04]  /*6c30*/  @!P0 FMUL R7, R7, 16777216 ;  /* 0x4b80000007078820 */ /* 0x000fc80000400000 */
[----:B------:R-:W1:Y:S02]  /*6c40*/  MUFU.LG2 R0, R7 ;  /* 0x0000000700007308 */ /* 0x000e640000000c00 */
[----:B-1----:R-:W-:-:S04]  /*6c50*/  @!P0 FADD R0, R0, -24 ;  /* 0xc1c0000000008421 */ /* 0x002fc80000000000 */
[----:B------:R-:W-:-:S04]  /*6c60*/  FMUL R0, R0, 0.69314718246459960938 ;  /* 0x3f31721800007820 */ /* 0x000fc80000400000 */
[----:B------:R-:W-:-:S07]  /*6c70*/  FFMA R9, R5, UR4, R0 ;  /* 0x0000000405097c23 */ /* 0x000fce0008000000 */
.L_x_53:
[----:B------:R-:W-:Y:S05]  /*6c80*/  BSYNC B0 ;  /* 0x0000000000007941 */ /* 0x000fea0003800000 */
.L_x_52:
[----:B------:R-:W-:Y:S01]  /*6c90*/  UISETP.NE.AND UP0, UPT, UR36, 0x1, UPT ;  /* 0x000000012400788c */ /* 0x000fe2000bf05270 */
[----:B------:R-:W1:Y:S01]  /*6ca0*/  S2R R2, SR_TID.X ;  /* 0x0000000000027919 */ /* 0x000e620000002100 */
[----:B------:R-:W-:Y:S02]  /*6cb0*/  ULDC.64 UR8, c[0x0][0x208] ;  /* 0x0000820000087ab9 */ /* 0x000fe40000000a00 */
[----:B------:R-:W-:-:S06]  /*6cc0*/  USEL UR4, URZ, 0x1, UP0 ;  /* 0x000000013f047887 */ /* 0x000fcc0008000000 */
[----:B------:R-:W-:Y:S01]  /*6cd0*/  MOV R0, UR4 ;  /* 0x0000000400007c02 */ /* 0x000fe20008000f00 */
[----:B------:R-:W-:Y:S02]  /*6ce0*/  ULDC UR4, c[0x0][0x608] ;  /* 0x0001820000047ab9 */ /* 0x000fe40000000800 */
[----:B------:R-:W-:Y:S01]  /*6cf0*/  FMUL R8, R8, UR4 ;  /* 0x0000000408087c20 */ /* 0x000fe20008400000 */
[----:B------:R-:W-:-:S04]  /*6d00*/  SHF.L.U32 R0, R0, 0x1f, RZ ;  /* 0x0000001f00007819 */ /* 0x000fc800000006ff */
[----:B------:R-:W2:Y:S01]  /*6d10*/  SYNCS.PHASECHK.TRANS64.TRYWAIT P0, [UR5+0x8], R0 ;  /* 0x00000800ff0075a7 */ /* 0x000ea20008000145 */
[C---:B-1----:R-:W-:Y:S02]  /*6d20*/  LOP3.LUT P1, RZ, R2.reuse, 0x3, RZ, 0xc0, !PT ;  /* 0x0000000302ff7812 */ /* 0x042fe4000782c0ff */
[----:B------:R-:W-:Y:S01]  /*6d30*/  LOP3.LUT R16, R2, 0x7f, RZ, 0xc0, !PT ;  /* 0x0000007f02107812 */ /* 0x000fe200078ec0ff */
[----:B--2---:R-:W-:Y:S10]  /*6d40*/  @!P0 BRA `(.L_x_57) ;  /* 0x0000002800c08947 */ /* 0x004ff40003800000 */
.L_x_111:
[----:B------:R-:W-:Y:S01]  /*6d50*/  USHF.L.U32 UR42, UR42, 0x6, URZ ;  /* 0x000000062a2a7899 */ /* 0x000fe2000800063f */
[----:B------:R-:W-:Y:S01]  /*6d60*/  BSSY B0, `(.L_x_58) ;  /* 0x0000018000007945 */ /* 0x000fe20003800000 */
[----:B------:R-:W-:-:S03]  /*6d70*/  SHF.R.U32.HI R17, RZ, 0x5, R16 ;  /* 0x00000005ff117819 */ /* 0x000fc60000011610 */
[----:B------:R-:W-:Y:S07]  /*6d80*/  @P1 BRA `(.L_x_59) ;  /* 0x0000000000541947 */ /* 0x000fee0003800000 */
[----:B------:R-:W2:Y:S01]  /*6d90*/  S2UR UR4, SR_CTAID.Y ;  /* 0x00000000000479c3 */ /* 0x000ea20000002600 */
[----:B-1----:R-:W-:Y:S01]  /*6da0*/  SHF.R.U32.HI R0, RZ, 0x2, R2 ;  /* 0x00000002ff007819 */ /* 0x002fe20000011602 */
[----:B------:R-:W-:Y:S01]  /*6db0*/  ULDC.64 UR6, c[0x0][0x688] ;  /* 0x0001a20000067ab9 */ /* 0x000fe20000000a00 */
[----:B------:R-:W-:Y:S02]  /*6dc0*/  SHF.L.U32 R3, R17, 0x4, RZ ;  /* 0x0000000411037819 */ /* 0x000fe400000006ff */
[----:B------:R-:W-:-:S03]  /*6dd0*/  LOP3.LUT R0, R0, 0x7, RZ, 0xc0, !PT ;  /* 0x0000000700007812 */ /* 0x000fc600078ec0ff */
[----:B------:R-:W1:Y:S01]  /*6de0*/  S2UR UR5, SR_CTAID.Z ;  /* 0x00000000000579c3 */ /* 0x000e620000002700 */
[----:B------:R-:W-:-:S04]  /*6df0*/  LOP3.LUT R0, R3, 0xfffffff0, R0, 0xe2, !PT ;  /* 0xfffffff003007812 */ /* 0x000fc800078ee200 */
[----:B------:R-:W-:-:S05]  /*6e00*/  IADD3 R3, R0, UR42, RZ ;  /* 0x0000002a00037c10 */ /* 0x000fca000fffe0ff */
[----:B------:R-:W-:Y:S01]  /*6e10*/  VIADD R2, R3, 0x8 ;  /* 0x0000000803027836 */ /* 0x000fe20000000000 */
[----:B--2---:R-:W-:-:S04]  /*6e20*/  UIMAD UR4, UR4, UR6, UR42 ;  /* 0x00000006040472a4 */ /* 0x004fc8000f8e022a */
[----:B-1----:R-:W-:-:S03]  /*6e30*/  UIMAD UR4, UR5, UR7, UR4 ;  /* 0x00000007050472a4 */ /* 0x002fc6000f8e0204 */
[----:B------:R-:W-:Y:S02]  /*6e40*/  ULDC UR5, c[0x0][0x288] ;  /* 0x0000a20000057ab9 */ /* 0x000fe40000000800 */
[----:B------:R-:W-:Y:S02]  /*6e50*/  ISETP.GE.U32.AND P0, PT, R3, UR5, PT ;  /* 0x0000000503007c0c */ /* 0x000fe4000bf06070 */
[----:B------:R-:W-:Y:S02]  /*6e60*/  IADD3 R0, P2, R0, UR4, RZ ;  /* 0x0000000400007c10 */ /* 0x000fe4000ff5e0ff */
[----:B------:R-:W-:Y:S01]  /*6e70*/  ISETP.GE.U32.AND P1, PT, R2, UR5, PT ;  /* 0x0000000502007c0c */ /* 0x000fe2000bf26070 */
[----:B------:R-:W-:Y:S01]  /*6e80*/  ULDC.64 UR4, c[0x0][0x680] ;  /* 0x0001a00000047ab9 */ /* 0x000fe20000000a00 */
[----:B------:R-:W-:Y:S02]  /*6e90*/  IADD3.X R3, RZ, RZ, RZ, P2, !PT ;  /* 0x000000ffff037210 */ /* 0x000fe400017fe4ff */
[----:B------:R-:W-:-:S04]  /*6ea0*/  LEA R2, P2, R0, UR4, 0x2 ;  /* 0x0000000400027c11 */ /* 0x000fc8000f8410ff */
[----:B------:R-:W-:-:S05]  /*6eb0*/  LEA.HI.X R3, R0, UR5, R3, 0x2, P2 ;  /* 0x0000000500037c11 */ /* 0x000fca00090f1403 */
[----:B------:R2:W-:Y:S04]  /*6ec0*/  @!P0 STG.E desc[UR8][R2.64], R11 ;  /* 0x0000000b02008986 */ /* 0x0005e8000c101908 */
[----:B------:R2:W-:Y:S02]  /*6ed0*/  @!P1 STG.E desc[UR8][R2.64+0x20], R9 ;  /* 0x0000200902009986 */ /* 0x0005e4000c101908 */
.L_x_59:
[----:B------:R-:W-:Y:S05]  /*6ee0*/  BSYNC B0 ;  /* 0x0000000000007941 */ /* 0x000fea0003800000 */
.L_x_58:
[----:B------:R-:W-:Y:S01]  /*6ef0*/  ULDC.64 UR4, c[0x0][0x730] ;  /* 0x0001cc0000047ab9 */ /* 0x000fe20000000a00 */
[-C--:B------:R-:W-:Y:S01]  /*6f00*/  FMUL R26, R26, R8.reuse ;  /* 0x000000081a1a7220 */ /* 0x080fe20000400000 */
[----:B------:R-:W-:Y:S01]  /*6f10*/  ISETP.NE.U32.AND P0, PT, RZ, UR4, PT ;  /* 0x00000004ff007c0c */ /* 0x000fe2000bf05070 */
[-C--:B------:R-:W-:Y:S01]  /*6f20*/  FMUL R88, R27, R8.reuse ;  /* 0x000000081b587220 */ /* 0x080fe20000400000 */
[-C--:B------:R-:W-:Y:S01]  /*6f30*/  FMUL R30, R30, R8.reuse ;  /* 0x000000081e1e7220 */ /* 0x080fe20000400000 */
[-C--:B------:R-:W-:Y:S01]  /*6f40*/  FMUL R90, R31, R8.reuse ;  /* 0x000000081f5a7220 */ /* 0x080fe20000400000 */
[----:B------:R-:W-:Y:S01]  /*6f50*/  ISETP.NE.AND.EX P0, PT, RZ, UR5, PT, P0 ;  /* 0x00000005ff007c0c */ /* 0x000fe2000bf05300 */
        /* <DEDUP_REMOVED lines=28> */
[----:B------:R-:W-:Y:S06]  /*7120*/  @P0 BRA `(.L_x_60) ;  /* 0x0000000000200947 */ /* 0x000fec0003800000 */
[----:B------:R-:W-:Y:S02]  /*7130*/  ULDC.64 UR4, c[0x0][0x728] ;  /* 0x0001ca0000047ab9 */ /* 0x000fe40000000a00 */
[----:B------:R-:W-:-:S04]  /*7140*/  ISETP.NE.U32.AND P0, PT, RZ, UR4, PT ;  /* 0x00000004ff007c0c */ /* 0x000fc8000bf05070 */
[----:B------:R-:W-:-:S13]  /*7150*/  ISETP.NE.AND.EX P0, PT, RZ, UR5, PT, P0 ;  /* 0x00000005ff007c0c */ /* 0x000fda000bf05300 */
[----:B------:R-:W-:Y:S05]  /*7160*/  @!P0 BRA `(.L_x_61) ;  /* 0x00000000000c8947 */ /* 0x000fea0003800000 */
[----:B-12---:R-:W1:Y:S02]  /*7170*/  LDC.64 R2, c[0x0][0x728] ;  /* 0x0001ca00ff027b82 */ /* 0x006e640000000a00 */
[----:B-1----:R4:W5:Y:S01]  /*7180*/  LDG.E R2, desc[UR8][R2.64] ;  /* 0x0000000802027981 */ /* 0x002962000c1e1900 */
[----:B------:R-:W-:Y:S05]  /*7190*/  BRA `(.L_x_60) ;  /* 0x0000000000047947 */ /* 0x000fea0003800000 */
.L_x_61:
[----:B--2---:R-:W3:Y:S02]  /*71a0*/  LDC R2, c[0x0][0x720] ;  /* 0x0001c800ff027b82 */ /* 0x004ee40000000800 */
.L_x_60:
[----:B-1----:R-:W-:Y:S02]  /*71b0*/  MOV R0, RZ ;  /* 0x000000ff00007202 */ /* 0x002fe40000000f00 */
[----:B---3-5:R-:W-:Y:S02]  /*71c0*/  MOV R51, R2 ;  /* 0x0000000200337202 */ /* 0x028fe40000000f00 */
[----:B------:R-:W-:-:S13]  /*71d0*/  LOP3.LUT P0, RZ, R0, 0x1bf, RZ, 0xc0, !PT ;  /* 0x000001bf00ff7812 */ /* 0x000fda000780c0ff */
[----:B------:R-:W-:Y:S05]  /*71e0*/  @!P0 BRA `(.L_x_62) ;  /* 0x0000000000408947 */ /* 0x000fea0003800000 */
[----:B------:R-:W-:Y:S01]  /*71f0*/  MOV R0, 0x0 ;  /* 0x0000000000007802 */ /* 0x000fe20000000f00 */
[----:B------:R-:W-:Y:S01]  /*7200*/  ULDC.64 UR4, c[0x4][0x70] ;  /* 0x01001c0000047ab9 */ /* 0x000fe20000000a00 */
[----:B------:R-:W-:Y:S01]  /*7210*/  ULDC.64 UR6, c[0x4][0x8] ;  /* 0x0100020000067ab9 */ /* 0x000fe20000000a00 */
[----:B------:R-:W-:Y:S01]  /*7220*/  MOV R4, UR4 ;  /* 0x0000000400047c02 */ /* 0x000fe20008000f00 */
[----:B--2-4-:R1:W2:Y:S01]  /*7230*/  LDC.64 R2, c[0x4][R0] ;  /* 0x0100000000027b82 */ /* 0x0142a20000000a00 */
[----:B------:R-:W-:Y:S01]  /*7240*/  MOV R5, UR5 ;  /* 0x0000000500057c02 */ /* 0x000fe20008000f00 */
[----:B------:R-:W-:Y:S01]  /*7250*/  ULDC.64 UR4, c[0x4][0x78] ;  /* 0x01001e0000047ab9 */ /* 0x000fe20000000a00 */
[----:B------:R-:W-:Y:S01]  /*7260*/  MOV R10, UR6 ;  /* 0x00000006000a7c02 */ /* 0x000fe20008000f00 */
[----:B------:R-:W-:Y:S01]  /*7270*/  IMAD.U32 R6, RZ, RZ, UR4 ;  /* 0x00000004ff067e24 */ /* 0x000fe2000f8e00ff */
[----:B------:R-:W-:Y:S01]  /*7280*/  MOV R7, UR5 ;  /* 0x0000000500077c02 */ /* 0x000fe20008000f00 */
[----:B------:R-:W-:Y:S01]  /*7290*/  IMAD.MOV.U32 R12, RZ, RZ, 0x1 ;  /* 0x00000001ff0c7424 */ /* 0x000fe200078e00ff */
[----:B------:R-:W-:-:S02]  /*72a0*/  MOV R11, UR7 ;  /* 0x00000007000b7c02 */ /* 0x000fc40008000f00 */
[----:B------:R-:W-:Y:S02]  /*72b0*/  MOV R8, 0x70 ;  /* 0x0000007000087802 */ /* 0x000fe40000000f00 */
[----:B-1----:R-:W-:-:S07]  /*72c0*/  MOV R13, RZ ;  /* 0x000000ff000d7202 */ /* 0x002fce0000000f00 */
[----:B------:R-:W-:-:S07]  /*72d0*/  LEPC R20, `(.L_x_62) ;  /* 0x000000001014794e */ /* 0x000fce0000000000 */
[----:B--2---:R-:W-:Y:S05]  /*72e0*/  CALL.ABS.NOINC R2 ;  /* 0x0000000002007343 */ /* 0x004fea0003c00000 */
.L_x_62:
[----:B------:R-:W-:Y:S02]  /*72f0*/  MOV R18, UR37 ;  /* 0x0000002500127c02 */ /* 0x000fe40008000f00 */
[----:B--2-4-:R-:W-:-:S05]  /*7300*/  MOV R3, UR36 ;  /* 0x0000002400037c02 */ /* 0x014fca0008000f00 */
[----:B------:R-:W-:-:S05]  /*7310*/  IMAD R18, R3, 0x2200, R18 ;  /* 0x0000220003127824 */ /* 0x000fca00078e0212 */
[----:B------:R-:W-:-:S04]  /*7320*/  IADD3 R19, R18, -0x2200, RZ ;  /* 0xffffde0012137810 */ /* 0x000fc80007ffe0ff */
[----:B------:R-:W-:-:S13]  /*7330*/  LOP3.LUT P0, RZ, R19, 0x1b0, RZ, 0xc0, !PT ;  /* 0x000001b013ff7812 */ /* 0x000fda000780c0ff */
[----:B------:R-:W-:Y:S05]  /*7340*/  @!P0 BRA `(.L_x_63) ;  /* 0x0000000000408947 */ /* 0x000fea0003800000 */
[----:B------:R-:W-:Y:S01]  /*7350*/  MOV R0, 0x0 ;  /* 0x0000000000007802 */ /* 0x000fe20000000f00 */
[----:B------:R-:W-:Y:S01]  /*7360*/  ULDC.64 UR4, c[0x4][0x70] ;  /* 0x01001c0000047ab9 */ /* 0x000fe20000000a00 */
[----:B------:R-:W-:Y:S01]  /*7370*/  ULDC.64 UR6, c[0x4][0x78] ;  /* 0x01001e0000067ab9 */ /* 0x000fe20000000a00 */
[----:B------:R-:W-:Y:S01]  /*7380*/  IMAD.U32 R4, RZ, RZ, UR4 ;  /* 0x00000004ff047e24 */ /* 0x000fe2000f8e00ff */
[----:B------:R1:W2:Y:S01]  /*7390*/  LDC.64 R2, c[0x4][R0] ;  /* 0x0100000000027b82 */ /* 0x0002a20000000a00 */
[----:B------:R-:W-:Y:S01]  /*73a0*/  MOV R5, UR5 ;  /* 0x0000000500057c02 */ /* 0x000fe20008000f00 */
[----:B------:R-:W-:Y:S01]  /*73b0*/  ULDC.64 UR4, c[0x4][0x10] ;  /* 0x0100040000047ab9 */ /* 0x000fe20000000a00 */
[----:B------:R-:W-:Y:S01]  /*73c0*/  MOV R6, UR6 ;  /* 0x0000000600067c02 */ /* 0x000fe20008000f00 */
[----:B------:R-:W-:Y:S01]  /*73d0*/  IMAD.U32 R11, RZ, RZ, UR5 ;  /* 0x00000005ff0b7e24 */ /* 0x000fe2000f8e00ff */
[----:B------:R-:W-:Y:S02]  /*73e0*/  MOV R7, UR7 ;  /* 0x0000000700077c02 */ /* 0x000fe40008000f00 */
[----:B------:R-:W-:-:S02]  /*73f0*/  MOV R10, UR4 ;  /* 0x00000004000a7c02 */ /* 0x000fc40008000f00 */
[----:B------:R-:W-:Y:S02]  /*7400*/  MOV R8, 0x70 ;  /* 0x0000007000087802 */ /* 0x000fe40000000f00 */
[----:B------:R-:W-:Y:S02]  /*7410*/  MOV R12, 0x1 ;  /* 0x00000001000c7802 */ /* 0x000fe40000000f00 */
[----:B-1----:R-:W-:-:S07]  /*7420*/  MOV R13, RZ ;  /* 0x000000ff000d7202 */ /* 0x002fce0000000f00 */
[----:B------:R-:W-:-:S07]  /*7430*/  LEPC R20, `(.L_x_63) ;  /* 0x000000001014794e */ /* 0x000fce0000000000 */
[----:B--2---:R-:W-:Y:S05]  /*7440*/  CALL.ABS.NOINC R2 ;  /* 0x0000000002007343 */ /* 0x004fea0003c00000 */
.L_x_63:
[----:B------:R-:W1:Y:S01]  /*7450*/  S2R R5, SR_TID.X ;  /* 0x0000000000057919 */ /* 0x000e620000002100 */
[----:B------:R-:W-:Y:S01]  /*7460*/  ULDC.64 UR4, c[0x0][0x730] ;  /* 0x0001cc0000047ab9 */ /* 0x000fe20000000a00 */
[----:B------:R-:W-:Y:S02]  /*7470*/  IADD3 R16, R16, 0x1f, RZ ;  /* 0x0000001f10107810 */ /* 0x000fe40007ffe0ff */
[----:B------:R-:W-:Y:S02]  /*7480*/  ISETP.NE.U32.AND P0, PT, RZ, UR4, PT ;  /* 0x00000004ff007c0c */ /* 0x000fe4000bf05070 */
[----:B------:R-:W-:Y:S02]  /*7490*/  ISETP.GT.U32.AND P1, PT, R16, 0x3e, PT ;  /* 0x0000003e1000780c */ /* 0x000fe40003f24070 */
[----:B------:R-:W-:-:S13]  /*74a0*/  ISETP.NE.AND.EX P0, PT, RZ, UR5, PT, P0 ;  /* 0x00000005ff007c0c */ /* 0x000fda000bf05300 */
[----:B------:R-:W2:Y:S01]  /*74b0*/  @P0 LDC R51, c[0x0][0x720] ;  /* 0x0001c800ff330b82 */ /* 0x000ea20000000800 */
[C---:B-1----:R-:W-:Y:S02]  /*74c0*/  SHF.L.U32 R0, R5.reuse, 0x5, RZ ;  /* 0x0000000505007819 */ /* 0x042fe400000006ff */
[----:B------:R-:W-:Y:S02]  /*74d0*/  SHF.R.U32.HI R3, RZ, 0x1, R5 ;  /* 0x00000001ff037819 */ /* 0x000fe40000011605 */
[C---:B------:R-:W-:Y:S02]  /*74e0*/  LOP3.LUT R2, R0.reuse, 0xc0, RZ, 0xc0, !PT ;  /* 0x000000c000027812 */ /* 0x040fe400078ec0ff */
[----:B------:R-:W-:Y:S02]  /*74f0*/  LOP3.LUT R4, R0, 0x20, RZ, 0xc0, !PT ;  /* 0x0000002000047812 */ /* 0x000fe400078ec0ff */
[----:B------:R-:W-:Y:S01]  /*7500*/  LOP3.LUT R2, R2, 0x8, R3, 0xf8, !PT ;  /* 0x0000000802027812 */ /* 0x000fe200078ef803 */
[----:B------:R-:W-:Y:S01]  /*7510*/  IMAD.SHL.U32 R3, R5, 0x4, RZ ;  /* 0x0000000405037824 */ /* 0x000fe200078e00ff */
[----:B------:R-:W-:-:S02]  /*7520*/  LEA R4, R17, R4, 0x9 ;  /* 0x0000000411047211 */ /* 0x000fc400078e48ff */
[----:B------:R-:W-:Y:S01]  /*7530*/  LOP3.LUT R0, R0, 0x100, RZ, 0xc0, !PT ;  /* 0x0000010000007812 */ /* 0x000fe200078ec0ff */
[-C--:B--2---:R-:W-:Y:S01]  /*7540*/  FMUL R7, R88, R51.reuse ;  /* 0x0000003358077220 */ /* 0x084fe20000400000 */
[----:B------:R-:W-:Y:S01]  /*7550*/  LOP3.LUT R3, R2, 0x18, R3, 0x78, !PT ;  /* 0x0000001802037812 */ /* 0x000fe200078e7803 */
[-C--:B------:R-:W-:Y:S01]  /*7560*/  FMUL R2, R30, R51.reuse ;  /* 0x000000331e027220 */ /* 0x080fe20000400000 */
[----:B------:R-:W-:Y:S01]  /*7570*/  LOP3.LUT P0, RZ, R5, 0x4, RZ, 0xc0, !PT ;  /* 0x0000000405ff7812 */ /* 0x000fe2000780c0ff */
[-C--:B------:R-:W-:Y:S01]  /*7580*/  FMUL R5, R22, R51.reuse ;  /* 0x0000003316057220 */ /* 0x080fe20000400000 */
[----:B------:R-:W-:Y:S01]  /*7590*/  IADD3 R3, R3, R4, R0 ;  /* 0x0000000403037210 */ /* 0x000fe20007ffe000 */
[-C--:B------:R-:W-:Y:S01]  /*75a0*/  FMUL R4, R24, R51.reuse ;  /* 0x0000003318047220 */ /* 0x080fe20000400000 */
[-C--:B------:R-:W-:Y:S01]  /*75b0*/  FMUL R0, R26, R51.reuse ;  /* 0x000000331a007220 */ /* 0x080fe20000400000 */
[-C--:B------:R-:W-:Y:S01]  /*75c0*/  FMUL R9, R90, R51.reuse ;  /* 0x000000335a097220 */ /* 0x080fe20000400000 */
[-C--:B------:R-:W-:Y:S01]  /*75d0*/  FMUL R10, R34, R51.reuse ;  /* 0x00000033220a7220 */ /* 0x080fe20000400000 */
[-C--:B------:R-:W-:Y:S01]  /*75e0*/  FMUL R11, R92, R51.reuse ;  /* 0x000000335c0b7220 */ /* 0x080fe20000400000 */
[-C--:B------:R-:W-:Y:S01]  /*75f0*/  FMUL R12, R38, R51.reuse ;  /* 0x00000033260c7220 */ /* 0x080fe20000400000 */
[-C--:B------:R-:W-:Y:S01]  /*7600*/  FMUL R13, R94, R51.reuse ;  /* 0x000000335e0d7220 */ /* 0x080fe20000400000 */
[----:B------:R-:W-:Y:S01]  /*7610*/  F2FP.BF16.F32.PACK_AB R4, R5, R4 ;  /* 0x000000040504723e */ /* 0x000fe200000010ff */
[-C--:B------:R-:W-:Y:S01]  /*7620*/  FMUL R6, R28, R51.reuse ;  /* 0x000000331c067220 */ /* 0x080fe20000400000 */
[-C--:B------:R-:W-:Y:S01]  /*7630*/  FMUL R29, R29, R51.reuse ;  /* 0x000000331d1d7220 */ /* 0x080fe20000400000 */
[-C--:B------:R-:W-:Y:S01]  /*7640*/  FMUL R8, R32, R51.reuse ;  /* 0x0000003320087220 */ /* 0x080fe20000400000 */
[-C--:B------:R-:W-:Y:S01]  /*7650*/  FMUL R33, R33, R51.reuse ;  /* 0x0000003321217220 */ /* 0x080fe20000400000 */
[-C--:B------:R-:W-:Y:S01]  /*7660*/  FMUL R36, R36, R51.reuse ;  /* 0x0000003324247220 */ /* 0x080fe20000400000 */
[-C--:B------:R-:W-:Y:S01]  /*7670*/  FMUL R37, R37, R51.reuse ;  /* 0x0000003325257220 */ /* 0x080fe20000400000 */
[----:B------:R-:W-:Y:S01]  /*7680*/  F2FP.BF16.F32.PACK_AB R5, R7, R0 ;  /* 0x000000000705723e */ /* 0x000fe200000010ff */
[----:B------:R-:W-:Y:S01]  /*7690*/  FMUL R15, R42, R51 ;  /* 0x000000332a0f7220 */ /* 0x000fe20000400000 */
[----:B------:R-:W-:Y:S01]  /*76a0*/  LEA R19, R3, R19, 0x1 ;  /* 0x0000001303137211 */ /* 0x000fe200078e08ff */
[-C--:B------:R-:W-:Y:S01]  /*76b0*/  FMUL R41, R41, R51.reuse ;  /* 0x0000003329297220 */ /* 0x080fe20000400000 */
[----:B------:R-:W-:Y:S01]  /*76c0*/  MOV R0, 0x10 ;  /* 0x0000001000007802 */ /* 0x000fe20000000f00 */
[-C--:B------:R-:W-:Y:S01]  /*76d0*/  FMUL R40, R40, R51.reuse ;  /* 0x0000003328287220 */ /* 0x080fe20000400000 */
[----:B------:R-:W-:Y:S01]  /*76e0*/  F2FP.BF16.F32.PACK_AB R7, R9, R2 ;  /* 0x000000020907723e */ /* 0x000fe200000010ff */
        /* <DEDUP_REMOVED lines=47> */
[----:B------:R-:W-:Y:S01]  /*79e0*/  F2FP.BF16.F32.PACK_AB R6, R29, R6 ;  /* 0x000000061d06723e */ /* 0x000fe200000010ff */
[----:B------:R-:W-:Y:S01]  /*79f0*/  VIADD R13, R19, 0x1000 ;  /* 0x00001000130d7836 */ /* 0x000fe20000000000 */
[----:B------:R-:W-:-:S02]  /*7a00*/  F2FP.BF16.F32.PACK_AB R8, R33, R8 ;  /* 0x000000082108723e */ /* 0x000fc400000010ff */
[----:B------:R-:W-:Y:S02]  /*7a10*/  F2FP.BF16.F32.PACK_AB R10, R37, R36 ;  /* 0x00000024250a723e */ /* 0x000fe400000010ff */
[----:B------:R-:W-:Y:S01]  /*7a20*/  SEL R0, R0, 0xfffffff0, !P0 ;  /* 0xfffffff000007807 */ /* 0x000fe20004000000 */
[----:B------:R-:W-:Y:S06]  /*7a30*/  @P1 BRA `(.L_x_64) ;  /* 0x0000000000041947 */ /* 0x000fec0003800000 */
[----:B------:R-:W-:-:S04]  /*7a40*/  DEPBAR.LE SB0, 0x1 ;  /* 0x000080400000791a */ /* 0x000fc80000000000 */
.L_x_64:
[----:B------:R-:W-:Y:S05]  /*7a50*/  WARPSYNC.ALL ;  /* 0x0000000000007948 */ /* 0x000fea0003800000 */
[----:B------:R-:W-:Y:S01]  /*7a60*/  BAR.SYNC.DEFER_BLOCKING 0x1, 0x80 ;  /* 0x0042000000007b1d */ /* 0x000fe20000010000 */
[----:B------:R-:W-:Y:S02]  /*7a70*/  LEA R3, R3, R18, 0x1 ;  /* 0x0000001203037211 */ /* 0x000fe400078e08ff */
[C---:B------:R-:W-:Y:S02]  /*7a80*/  LEA R13, R0.reuse, R13, 0x1 ;  /* 0x0000000d000d7211 */ /* 0x040fe400078e08ff */
[----:B------:R-:W-:Y:S01]  /*7a90*/  LEA R0, R0, R19, 0x1 ;  /* 0x0000001300007211 */ /* 0x000fe200078e08ff */
[----:B------:R-:W-:Y:S01]  /*7aa0*/  BSSY B0, `(.L_x_65) ;  /* 0x000001e000007945 */ /* 0x000fe20003800000 */
[----:B------:R-:W-:-:S02]  /*7ab0*/  F2FP.BF16.F32.PACK_AB R88, R41, R40 ;  /* 0x000000282958723e */ /* 0x000fc400000010ff */
[----:B------:R-:W-:Y:S02]  /*7ac0*/  F2FP.BF16.F32.PACK_AB R89, R14, R15 ;  /* 0x0000000f0e59723e */ /* 0x000fe400000010ff */
[----:B------:R-:W-:Y:S02]  /*7ad0*/  F2FP.BF16.F32.PACK_AB R90, R45, R44 ;  /* 0x0000002c2d5a723e */ /* 0x000fe400000010ff */
[----:B------:R-:W-:Y:S02]  /*7ae0*/  F2FP.BF16.F32.PACK_AB R91, R16, R17 ;  /* 0x00000011105b723e */ /* 0x000fe400000010ff */
[----:B------:R-:W-:Y:S02]  /*7af0*/  F2FP.BF16.F32.PACK_AB R92, R49, R48 ;  /* 0x00000030315c723e */ /* 0x000fe400000010ff */
[----:B------:R-:W-:Y:S02]  /*7b00*/  F2FP.BF16.F32.PACK_AB R93, R20, R21 ;  /* 0x00000015145d723e */ /* 0x000fe400000010ff */
[----:B------:R-:W-:-:S02]  /*7b10*/  F2FP.BF16.F32.PACK_AB R94, R53, R52 ;  /* 0x00000034355e723e */ /* 0x000fc400000010ff */
[----:B------:R-:W-:Y:S01]  /*7b20*/  F2FP.BF16.F32.PACK_AB R95, R22, R23 ;  /* 0x00000017165f723e */ /* 0x000fe200000010ff */
[----:B------:R1:W-:Y:S04]  /*7b30*/  STSM.16.M88.4 [R3+-0x2200], R4 ;  /* 0xffde000403007844 */ /* 0x0003e80000000200 */
[----:B------:R1:W-:Y:S01]  /*7b40*/  STSM.16.M88.4 [R0], R8 ;  /* 0x0000000800007844 */ /* 0x0003e20000000200 */
[----:B------:R-:W-:Y:S01]  /*7b50*/  @!PT LDS RZ, [RZ] ;  /* 0x00000000fffff984 */ /* 0x000fe20000000800 */
[----:B------:R-:W-:Y:S01]  /*7b60*/  @!PT LDS RZ, [RZ] ;  /* 0x00000000fffff984 */ /* 0x000fe20000000800 */
[----:B------:R-:W-:Y:S01]  /*7b70*/  @!PT LDS RZ, [RZ] ;  /* 0x00000000fffff984 */ /* 0x000fe20000000800 */
[----:B------:R-:W-:Y:S01]  /*7b80*/  @!PT LDS RZ, [RZ] ;  /* 0x00000000fffff984 */ /* 0x000fe20000000800 */
[----:B------:R2:W-:Y:S06]  /*7b90*/  MEMBAR.ALL.CTA ;  /* 0x0000000000007992 */ /* 0x0005ec0000008000 */
[----:B--2---:R-:W2:Y:S02]  /*7ba0*/  FENCE.VIEW.ASYNC.S ;  /* 0x00000000000073c6 */ /* 0x004ea40000000000 */
[----:B--2---:R-:W-:Y:S06]  /*7bb0*/  BAR.SYNC.DEFER_BLOCKING 0x1, 0x80 ;  /* 0x0042000000007b1d */ /* 0x004fec0000010000 */
[----:B------:R-:W-:Y:S05]  /*7bc0*/  @P1 BRA `(.L_x_66) ;  /* 0x00000000002c1947 */ /* 0x000fea0003800000 */
[----:B------:R-:W-:Y:S01]  /*7bd0*/  S2UR UR44, SR_CTAID.Z ;  /* 0x00000000002c79c3 */ /* 0x000fe20000002700 */
[----:B------:R-:W-:Y:S01]  /*7be0*/  R2UR UR40, R18 ;  /* 0x00000000122872ca */ /* 0x000fe200000e0000 */
[----:B------:R-:W-:Y:S01]  /*7bf0*/  ULDC.64 UR4, c[0x0][0x198] ;  /* 0x0000660000047ab9 */ /* 0x000fe20000000a00 */
[----:B------:R-:W-:Y:S01]  /*7c00*/  UMOV UR41, URZ ;  /* 0x0000003f00297c82 */ /* 0x000fe20008000000 */
[----:B------:R-:W-:-:S04]  /*7c10*/  UIADD3 UR4, UP0, UR4, 0x670, URZ ;  /* 0x0000067004047890 */ /* 0x000fc8000ff1e03f */
[----:B------:R-:W2:Y:S01]  /*7c20*/  S2UR UR43, SR_CTAID.Y ;  /* 0x00000000002b79c3 */ /* 0x000ea20000002600 */
[----:B------:R-:W-:-:S05]  /*7c30*/  UIADD3.X UR5, URZ, UR5, URZ, UP0, !UPT ;  /* 0x000000053f057290 */ /* 0x000fca00087fe43f */
[----:B------:R-:W-:-:S09]  /*7c40*/  UIADD3 UR40, UR40, -0x2200, URZ ;  /* 0xffffde0028287890 */ /* 0x000fd2000fffe03f */
[----:B--2---:R2:W-:Y:S01]  /*7c50*/  UTMASTG.4D [UR40], [UR4] ;  /* 0x00000028040073b5 */ /* 0x0045e20008018000 */
[----:B------:R0:W-:Y:S01]  /*7c60*/  UTMACMDFLUSH ;  /* 0x00000000000079b7 */ /* 0x0001e20000000000 */
[----:B--2---:R-:W-:-:S04]  /*7c70*/  DEPBAR.LE SB0, 0x1 ;  /* 0x000080400000791a */ /* 0x004fc80000000000 */
.L_x_66:
[----:B------:R-:W-:Y:S05]  /*7c80*/  BSYNC B0 ;  /* 0x0000000000007941 */ /* 0x000fea0003800000 */
.L_x_65:
[----:B------:R-:W-:Y:S01]  /*7c90*/  BAR.SYNC.DEFER_BLOCKING 0x1, 0x80 ;  /* 0x0042000000007b1d */ /* 0x000fe20000010000 */
[----:B------:R-:W-:Y:S02]  /*7ca0*/  F2FP.BF16.F32.PACK_AB R56, R57, R56 ;  /* 0x000000383938723e */ /* 0x000fe400000010ff */
[----:B------:R-:W-:Y:S02]  /*7cb0*/  F2FP.BF16.F32.PACK_AB R64, R65, R64 ;  /* 0x000000404140723e */ /* 0x000fe400000010ff */
[----:B------:R-:W-:Y:S01]  /*7cc0*/  F2FP.BF16.F32.PACK_AB R57, R24, R25 ;  /* 0x000000191839723e */ /* 0x000fe200000010ff */
[----:B------:R-:W-:Y:S01]  /*7cd0*/  BSSY B0, `(.L_x_67) ;  /* 0x000001b000007945 */ /* 0x000fe20003800000 */
[----:B------:R-:W-:Y:S02]  /*7ce0*/  F2FP.BF16.F32.PACK_AB R58, R61, R60 ;  /* 0x0000003c3d3a723e */ /* 0x000fe400000010ff */
[----:B------:R-:W-:Y:S02]  /*7cf0*/  F2FP.BF16.F32.PACK_AB R59, R26, R27 ;  /* 0x0000001b1a3b723e */ /* 0x000fe400000010ff */
[----:B------:R-:W-:-:S02]  /*7d00*/  F2FP.BF16.F32.PACK_AB R65, R28, R31 ;  /* 0x0000001f1c41723e */ /* 0x000fc400000010ff */
[----:B------:R-:W-:Y:S02]  /*7d10*/  F2FP.BF16.F32.PACK_AB R66, R69, R68 ;  /* 0x000000444542723e */ /* 0x000fe400000010ff */
[----:B------:R-:W-:Y:S01]  /*7d20*/  F2FP.BF16.F32.PACK_AB R67, R30, R35 ;  /* 0x000000231e43723e */ /* 0x000fe200000010ff */
[----:B------:R2:W-:Y:S04]  /*7d30*/  STSM.16.M88.4 [R19+0x1000], R88 ;  /* 0x0010005813007844 */ /* 0x0005e80000000200 */
[----:B------:R2:W-:Y:S01]  /*7d40*/  STSM.16.M88.4 [R0+0x1000], R92 ;  /* 0x0010005c00007844 */ /* 0x0005e20000000200 */
[----:B------:R-:W-:Y:S01]  /*7d50*/  @!PT LDS RZ, [RZ] ;  /* 0x00000000fffff984 */ /* 0x000fe20000000800 */
[----:B------:R-:W-:Y:S01]  /*7d60*/  @!PT LDS RZ, [RZ] ;  /* 0x00000000fffff984 */ /* 0x000fe20000000800 */
[----:B------:R-:W-:Y:S01]  /*7d70*/  @!PT LDS RZ, [RZ] ;  /* 0x00000000fffff984 */ /* 0x000fe20000000800 */
[----:B------:R-:W-:Y:S01]  /*7d80*/  @!PT LDS RZ, [RZ] ;  /* 0x00000000fffff984 */ /* 0x000fe20000000800 */
[----:B------:R3:W-:Y:S06]  /*7d90*/  MEMBAR.ALL.CTA ;  /* 0x0000000000007992 */ /* 0x0007ec0000008000 */
[----:B---3--:R-:W3:Y:S02]  /*7da0*/  FENCE.VIEW.ASYNC.S ;  /* 0x00000000000073c6 */ /* 0x008ee40000000000 */
[----:B---3--:R-:W-:Y:S06]  /*7db0*/  BAR.SYNC.DEFER_BLOCKING 0x1, 0x80 ;  /* 0x0042000000007b1d */ /* 0x008fec0000010000 */
[----:B------:R-:W-:Y:S05]  /*7dc0*/  @P1 BRA `(.L_x_68) ;  /* 0x00000000002c1947 */ /* 0x000fea0003800000 */
[----:B------:R-:W-:Y:S01]  /*7dd0*/  S2UR UR44, SR_CTAID.Z ;  /* 0x00000000002c79c3 */ /* 0x000fe20000002700 */
[----:B------:R-:W-:Y:S01]  /*7de0*/  R2UR UR40, R18 ;  /* 0x00000000122872ca */ /* 0x000fe200000e0000 */
[----:B------:R-:W-:Y:S01]  /*7df0*/  ULDC.64 UR4, c[0x0][0x198] ;  /* 0x0000660000047ab9 */ /* 0x000fe20000000a00 */
[----:B------:R-:W-:Y:S01]  /*7e00*/  UMOV UR41, 0x20 ;  /* 0x0000002000297882 */ /* 0x000fe20000000000 */
[----:B------:R-:W-:-:S04]  /*7e10*/  UIADD3 UR4, UP0, UR4, 0x670, URZ ;  /* 0x0000067004047890 */ /* 0x000fc8000ff1e03f */
[----:B------:R-:W3:Y:S01]  /*7e20*/  S2UR UR43, SR_CTAID.Y ;  /* 0x00000000002b79c3 */ /* 0x000ee20000002600 */
[----:B------:R-:W-:-:S05]  /*7e30*/  UIADD3.X UR5, URZ, UR5, URZ, UP0, !UPT ;  /* 0x000000053f057290 */ /* 0x000fca00087fe43f */
[----:B------:R-:W-:-:S09]  /*7e40*/  UIADD3 UR40, UR40, -0x1200, URZ ;  /* 0xffffee0028287890 */ /* 0x000fd2000fffe03f */
[----:B---3--:R3:W-:Y:S01]  /*7e50*/  UTMASTG.4D [UR40], [UR4] ;  /* 0x00000028040073b5 */ /* 0x0087e20008018000 */
[----:B------:R0:W-:Y:S01]  /*7e60*/  UTMACMDFLUSH ;  /* 0x00000000000079b7 */ /* 0x0001e20000000000 */
[----:B---3--:R-:W-:-:S04]  /*7e70*/  DEPBAR.LE SB0, 0x1 ;  /* 0x000080400000791a */ /* 0x008fc80000000000 */
.L_x_68:
[----:B------:R-:W-:Y:S05]  /*7e80*/  BSYNC B0 ;  /* 0x0000000000007941 */ /* 0x000fea0003800000 */
.L_x_67:
        /* <DEDUP_REMOVED lines=10> */
[----:B------:R3:W-:Y:S04]  /*7f30*/  STSM.16.M88.4 [R19], R56 ;  /* 0x0000003813007844 */ /* 0x0007e80000000200 */
[----:B------:R3:W-:Y:S01]  /*7f40*/  STSM.16.M88.4 [R0], R64 ;  /* 0x0000004000007844 */ /* 0x0007e20000000200 */
[----:B------:R-:W-:Y:S01]  /*7f50*/  @!PT LDS RZ, [RZ] ;  /* 0x00000000fffff984 */ /* 0x000fe20000000800 */
[----:B------:R-:W-:Y:S01]  /*7f60*/  @!PT LDS RZ, [RZ] ;  /* 0x00000000fffff984 */ /* 0x000fe20000000800 */
[----:B------:R-:W-:Y:S01]  /*7f70*/  @!PT LDS RZ, [RZ] ;  /* 0x00000000fffff984 */ /* 0x000fe20000000800 */
[----:B------:R-:W-:Y:S01]  /*7f80*/  @!PT LDS RZ, [RZ] ;  /* 0x00000000fffff984 */ /* 0x000fe20000000800 */
[----:B------:R4:W-:Y:S06]  /*7f90*/  MEMBAR.ALL.CTA ;  /* 0x0000000000007992 */ /* 0x0009ec0000008000 */
[----:B----4-:R-:W4:Y:S02]  /*7fa0*/  FENCE.VIEW.ASYNC.S ;  /* 0x00000000000073c6 */ /* 0x010f240000000000 */
[----:B----4-:R-:W-:Y:S06]  /*7fb0*/  BAR.SYNC.DEFER_BLOCKING 0x1, 0x80 ;  /* 0x0042000000007b1d */ /* 0x010fec0000010000 */
[----:B------:R-:W-:Y:S05]  /*7fc0*/  @P1 BRA `(.L_x_70) ;  /* 0x0000000000301947 */ /* 0x000fea0003800000 */
[----:B------:R-:W-:Y:S01]  /*7fd0*/  S2UR UR12, SR_CTAID.Z ;  /* 0x00000000000c79c3 */ /* 0x000fe20000002700 */
[----:B------:R-:W-:Y:S01]  /*7fe0*/  R2UR UR8, R18 ;  /* 0x00000000120872ca */ /* 0x000fe200000e0000 */
[----:B------:R-:W-:Y:S01]  /*7ff0*/  ULDC.64 UR4, c[0x0][0x198] ;  /* 0x0000660000047ab9 */ /* 0x000fe20000000a00 */
[----:B------:R-:W-:Y:S01]  /*8000*/  UMOV UR9, 0x40 ;  /* 0x0000004000097882 */ /* 0x000fe20000000000 */
[----:B------:R-:W-:Y:S01]  /*8010*/  UIADD3 UR4, UP0, UR4, 0x670, URZ ;  /* 0x0000067004047890 */ /* 0x000fe2000ff1e03f */
[----:B------:R-:W-:-:S03]  /*8020*/  UMOV UR10, UR42 ;  /* 0x0000002a000a7c82 */ /* 0x000fc60008000000 */
[----:B------:R-:W4:Y:S01]  /*8030*/  S2UR UR11, SR_CTAID.Y ;  /* 0x00000000000b79c3 */ /* 0x000f220000002600 */
[----:B------:R-:W-:-:S05]  /*8040*/  UIADD3.X UR5, URZ, UR5, URZ, UP0, !UPT ;  /* 0x000000053f057290 */ /* 0x000fca00087fe43f */
[----:B------:R-:W-:-:S09]  /*8050*/  UIADD3 UR8, UR8, -0x2200, URZ ;  /* 0xffffde0008087890 */ /* 0x000fd2000fffe03f */
[----:B----4-:R4:W-:Y:S01]  /*8060*/  UTMASTG.4D [UR8], [UR4] ;  /* 0x00000008040073b5 */ /* 0x0109e20008018000 */
[----:B------:R0:W-:Y:S01]  /*8070*/  UTMACMDFLUSH ;  /* 0x00000000000079b7 */ /* 0x0001e20000000000 */
[----:B----4-:R-:W-:-:S04]  /*8080*/  DEPBAR.LE SB0, 0x1 ;  /* 0x000080400000791a */ /* 0x010fc80000000000 */
.L_x_70:
[----:B------:R-:W-:Y:S05]  /*8090*/  BSYNC B0 ;  /* 0x0000000000007941 */ /* 0x000fea0003800000 */
.L_x_69:
[----:B------:R-:W-:Y:S06]  /*80a0*/  BAR.SYNC.DEFER_BLOCKING 0x1, 0x80 ;  /* 0x0042000000007b1d */ /* 0x000fec0000010000 */
[----:B------:R-:W-:Y:S01]  /*80b0*/  BSSY B0, `(.L_x_71) ;  /* 0x0000016000007945 */ /* 0x000fe20003800000 */
[----:B------:R4:W-:Y:S04]  /*80c0*/  STSM.16.M88.4 [R19+0x1000], R72 ;  /* 0x0010004813007844 */ /* 0x0009e80000000200 */
[----:B------:R4:W-:Y:S01]  /*80d0*/  STSM.16.M88.4 [R13], R48 ;  /* 0x000000300d007844 */ /* 0x0009e20000000200 */
[----:B------:R-:W-:Y:S01]  /*80e0*/  @!PT LDS RZ, [RZ] ;  /* 0x00000000fffff984 */ /* 0x000fe20000000800 */
[----:B------:R-:W-:Y:S01]  /*80f0*/  @!PT LDS RZ, [RZ] ;  /* 0x00000000fffff984 */ /* 0x000fe20000000800 */
[----:B------:R-:W-:Y:S01]  /*8100*/  @!PT LDS RZ, [RZ] ;  /* 0x00000000fffff984 */ /* 0x000fe20000000800 */
[----:B------:R-:W-:Y:S01]  /*8110*/  @!PT LDS RZ, [RZ] ;  /* 0x00000000fffff984 */ /* 0x000fe20000000800 */
[----:B------:R5:W-:Y:S06]  /*8120*/  MEMBAR.ALL.CTA ;  /* 0x0000000000007992 */ /* 0x000bec0000008000 */
[----:B-----5:R-:W5:Y:S02]  /*8130*/  FENCE.VIEW.ASYNC.S ;  /* 0x00000000000073c6 */ /* 0x020f640000000000 */
[----:B-----5:R-:W-:Y:S06]  /*8140*/  BAR.SYNC.DEFER_BLOCKING 0x1, 0x80 ;  /* 0x0042000000007b1d */ /* 0x020fec0000010000 */
[----:B------:R-:W-:Y:S05]  /*8150*/  @P1 BRA `(.L_x_72) ;  /* 0x00000000002c1947 */ /* 0x000fea0003800000 */
[----:B------:R-:W-:Y:S01]  /*8160*/  S2UR UR12, SR_CTAID.Z ;  /* 0x00000000000c79c3 */ /* 0x000fe20000002700 */
[----:B------:R-:W-:Y:S01]  /*8170*/  R2UR UR8, R18 ;  /* 0x00000000120872ca */ /* 0x000fe200000e0000 */
[----:B------:R-:W-:Y:S01]  /*8180*/  ULDC.64 UR4, c[0x0][0x198] ;  /* 0x0000660000047ab9 */ /* 0x000fe20000000a00 */
[----:B------:R-:W-:Y:S01]  /*8190*/  UMOV UR9, 0x60 ;  /* 0x0000006000097882 */ /* 0x000fe20000000000 */
[----:B------:R-:W-:Y:S01]  /*81a0*/  UIADD3 UR4, UP0, UR4, 0x670, URZ ;  /* 0x0000067004047890 */ /* 0x000fe2000ff1e03f */
[----:B------:R-:W-:-:S03]  /*81b0*/  UMOV UR10, UR42 ;  /* 0x0000002a000a7c82 */ /* 0x000fc60008000000 */
[----:B------:R-:W5:Y:S01]  /*81c0*/  S2UR UR11, SR_CTAID.Y ;  /* 0x00000000000b79c3 */ /* 0x000f620000002600 */
[----:B------:R-:W-:-:S05]  /*81d0*/  UIADD3.X UR5, URZ, UR5, URZ, UP0, !UPT ;  /* 0x000000053f057290 */ /* 0x000fca00087fe43f */
[----:B------:R-:W-:-:S09]  /*81e0*/  UIADD3 UR8, UR8, -0x1200, URZ ;  /* 0xffffee0008087890 */ /* 0x000fd2000fffe03f */
[----:B-----5:R1:W-:Y:S02]  /*81f0*/  UTMASTG.4D [UR8], [UR4] ;  /* 0x00000008040073b5 */ /* 0x0203e40008018000 */
[----:B-1----:R0:W-:Y:S02]  /*8200*/  UTMACMDFLUSH ;  /* 0x00000000000079b7 */ /* 0x0021e40000000000 */
.L_x_72:
[----:B------:R-:W-:Y:S05]  /*8210*/  BSYNC B0 ;  /* 0x0000000000007941 */ /* 0x000fea0003800000 */
.L_x_71:
[----:B------:R-:W-:Y:S01]  /*8220*/  UIADD3 UR36, UR36, -0x1, URZ ;  /* 0xffffffff24247890 */ /* 0x000fe2000fffe03f */
[----:B------:R-:W-:-:S04]  /*8230*/  DEPBAR.LE SB0, 0x0 ;  /* 0x000080000000791a */ /* 0x000fc80000000000 */
[----:B------:R-:W-:-:S04]  /*8240*/  USHF.L.U32 UR4, UR36, 0x3, URZ ;  /* 0x0000000324047899 */ /* 0x000fc8000800063f */
[----:B------:R-:W-:-:S04]  /*8250*/  ULOP3.LUT UR4, UR4, 0x8, URZ, 0xe2, !UPT ;  /* 0x0000000804047892 */ /* 0x000fc8000f8ee23f */
[----:B------:R-:W-:-:S06]  /*8260*/  ULOP3.LUT UR4, UR4, 0x18, URZ, 0x3c, !UPT ;  /* 0x0000001804047892 */ /* 0x000fcc000f8e3c3f */
[----:B-123--:R-:W-:-:S04]  /*8270*/  MOV R0, UR4 ;  /* 0x0000000400007c02 */ /* 0x00efc80008000f00 */
[----:B------:R-:W-:Y:S01]  /*8280*/  SYNCS.ARRIVE.TRANS64.A1T0 RZ, [R0+UR37+0x1c090], RZ ;  /* 0x01c090ff00ff79a7 */ /* 0x000fe20008100025 */
[----:B------:R-:W-:Y:S05]  /*8290*/  EXIT ;  /* 0x000000000000794d */ /* 0x000fea0003800000 */
.L_x_6:
[----:B------:R-:W-:-:S08]  /*82a0*/  UISETP.NE.AND UP0, UPT, UR5, 0x1, UPT ;  /* 0x000000010500788c */ /* 0x000fd0000bf05270 */
[----:B------:R-:W1:-:S00]  /*82b0*/  USETMAXREG.DEALLOC.CTAPOOL 0x18 ;  /* 0x00000018000079c8 */ /* 0x000e4000080e0500 */
[----:B------:R-:W-:-:S13]  /*82c0*/  PLOP3.LUT P0, PT, PT, PT, UP0, 0x80, 0x0 ;  /* 0x000000000000781c */ /* 0x000fda0003f0f008 */
[----:B------:R-:W-:Y:S05]  /*82d0*/  @P0 EXIT ;  /* 0x000000000000094d */ /* 0x000fea0003800000 */
[----:B------:R-:W2:Y:S01]  /*82e0*/  S2UR UR11, SR_CTAID.X ;  /* 0x00000000000b79c3 */ /* 0x000ea20000002500 */
[----:B------:R-:W-:Y:S01]  /*82f0*/  ELECT P3, URZ, PT ;  /* 0x00000000003f782f */ /* 0x000fe20003860000 */
[----:B------:R-:W-:Y:S01]  /*8300*/  BSSY B0, `(.L_x_73) ;  /* 0x000002e000007945 */ /* 0x000fe20003800000 */
[----:B-1----:R-:W-:Y:S01]  /*8310*/  MOV R2, RZ ;  /* 0x000000ff00027202 */ /* 0x002fe20000000f00 */
[----:B------:R-:W-:Y:S01]  /*8320*/  IMAD.MOV.U32 R8, RZ, RZ, RZ ;  /* 0x000000ffff087224 */ /* 0x000fe200078e00ff */
[----:B------:R-:W-:-:S03]  /*8330*/  MOV R4, RZ ;  /* 0x000000ff00047202 */ /* 0x000fc60000000f00 */
[----:B------:R-:W1:Y:S08]  /*8340*/  S2UR UR28, SR_CTAID.Y ;  /* 0x00000000001c79c3 */ /* 0x000e700000002600 */
[----:B------:R-:W3:Y:S01]  /*8350*/  S2UR UR29, SR_CTAID.Z ;  /* 0x00000000001d79c3 */ /* 0x000ee20000002700 */
[----:B--2---:R-:W-:Y:S01]  /*8360*/  USHF.L.U32 UR11, UR11, 0x7, URZ ;  /* 0x000000070b0b7899 */ /* 0x004fe2000800063f */
[----:B------:R-:W-:Y:S11]  /*8370*/  @!P3 BRA `(.L_x_74) ;  /* 0x000000000098b947 */ /* 0x000ff60003800000 */
[----:B------:R-:W2:Y:S01]  /*8380*/  S2R R4, SR_CgaCtaId ;  /* 0x0000000000047919 */ /* 0x000ea20000008800 */
[----:B------:R-:W-:Y:S02]  /*8390*/  MOV R3, 0x400 ;  /* 0x0000040000037802 */ /* 0x000fe40000000f00 */
[----:B------:R-:W-:Y:S02]  /*83a0*/  MOV R5, 0x1 ;  /* 0x0000000100057802 */ /* 0x000fe40000000f00 */
[----:B--2---:R-:W-:Y:S02]  /*83b0*/  LEA R4, R4, R3, 0x18 ;  /* 0x0000000304047211 */ /* 0x004fe400078ec0ff */
[----:B------:R-:W-:-:S04]  /*83c0*/  SHF.L.U32 R3, R5, 0x1f, RZ ;  /* 0x0000001f05037819 */ /* 0x000fc800000006ff */
[----:B------:R-:W2:Y:S02]  /*83d0*/  SYNCS.PHASECHK.TRANS64.TRYWAIT P0, [R4+URZ+0x1c060], R3 ;  /* 0x01c06003040075a7 */ /* 0x000ea4000800017f */
[----:B--2---:R-:W-:Y:S05]  /*83e0*/  @!P0 BRA `(.L_x_75) ;  /* 0x0000001400308947 */ /* 0x004fea0003800000 */
.L_x_112:
[----:B------:R-:W-:Y:S01]  /*83f0*/  ULOP3.LUT UR5, UR4, 0x2, URZ, 0xfc, !UPT ;  /* 0x0000000204057892 */ /* 0x000fe2000f8efc3f */
[----:B--2---:R-:W-:-:S03]  /*8400*/  @P2 MOV R3, 0x4000 ;  /* 0x0000400000032802 */ /* 0x004fc60000000f00 */
[----:B------:R-:W-:Y:S01]  /*8410*/  UPRMT UR5, UR5, 0x9910, URZ ;  /* 0x0000991005057896 */ /* 0x000fe2000800003f */
[----:B------:R2:W-:Y:S03]  /*8420*/  @P2 SYNCS.ARRIVE.TRANS64 RZ, [R4+URZ+0x1c050], R3 ;  /* 0x01c0500304ff29a7 */ /* 0x0005e6000800003f */
[----:B------:R-:W-:-:S06]  /*8430*/  UISETP.NE.AND UP0, UPT, UR5, 0x2, UPT ;  /* 0x000000020500788c */ /* 0x000fcc000bf05270 */
[----:B------:R-:W-:-:S13]  /*8440*/  PLOP3.LUT P0, PT, PT, PT, UP0, 0x80, 0x0 ;  /* 0x000000000000781c */ /* 0x000fda0003f0f008 */
[----:B--2---:R-:W-:Y:S05]  /*8450*/  @P0 BRA `(.L_x_76) ;  /* 0x0000000000040947 */ /* 0x004fea0003800000 */
[----:B-1-3--:R-:W-:Y:S01]  /*8460*/  BPT.TRAP 0x1 ;  /* 0x000000040000795c */ /* 0x00afe20000300000 */
.L_x_76:
[----:B------:R-:W-:-:S04]  /*8470*/  LOP3.LUT P0, RZ, R0, 0x1f, RZ, 0xc0, !PT ;  /* 0x0000001f00ff7812 */ /* 0x000fc8000780c0ff */
[----:B------:R-:W-:-:S13]  /*8480*/  PLOP3.LUT P0, PT, P0, P2, PT, 0x2a, 0x0 ;  /* 0x000000000000781c */ /* 0x000fda0000704572 */
[----:B------:R-:W-:Y:S05]  /*8490*/  @P0 BRA `(.L_x_77) ;  /* 0x0000000000040947 */ /* 0x000fea0003800000 */
[----:B-1-3--:R-:W-:Y:S01]  /*84a0*/  BPT.TRAP 0x1 ;  /* 0x000000040000795c */ /* 0x00afe20000300000 */
.L_x_77:
[----:B------:R-:W-:Y:S01]  /*84b0*/  R2UR UR8, R4 ;  /* 0x00000000040872ca */ /* 0x000fe200000e0000 */
[----:B------:R-:W-:Y:S01]  /*84c0*/  ULDC.64 UR6, c[0x0][0x198] ;  /* 0x0000660000067ab9 */ /* 0x000fe20000000a00 */
[----:B------:R-:W-:Y:S01]  /*84d0*/  UMOV UR14, 0x0 ;  /* 0x00000000000e7882 */ /* 0x000fe20000000000 */
[----:B------:R-:W-:Y:S01]  /*84e0*/  UIADD3 UR6, UP0, UR6, 0xf0, URZ ;  /* 0x000000f006067890 */ /* 0x000fe2000ff1e03f */
[----:B------:R-:W-:Y:S01]  /*84f0*/  MOV R8, 0x40 ;  /* 0x0000004000087802 */ /* 0x000fe20000000f00 */
[----:B------:R-:W-:Y:S01]  /*8500*/  UMOV UR15, 0x10000000 ;  /* 0x10000000000f7882 */ /* 0x000fe20000000000 */
[----:B------:R-:W-:Y:S01]  /*8510*/  UMOV UR10, URZ ;  /* 0x0000003f000a7c82 */ /* 0x000fe20008000000 */
[----:B------:R-:W-:Y:S01]  /*8520*/  UIADD3.X UR7, URZ, UR7, URZ, UP0, !UPT ;  /* 0x000000073f077290 */ /* 0x000fe200087fe43f */
[----:B------:R-:W-:Y:S01]  /*8530*/  MOV R4, 0x1 ;  /* 0x0000000100047802 */ /* 0x000fe20000000f00 */
[----:B-1----:R-:W-:Y:S01]  /*8540*/  UMOV UR12, UR28 ;  /* 0x0000001c000c7c82 */ /* 0x002fe20008000000 */
[----:B---3--:R-:W-:Y:S01]  /*8550*/  UMOV UR13, UR29 ;  /* 0x0000001d000d7c82 */ /* 0x008fe20008000000 */
[----:B------:R-:W-:Y:S01]  /*8560*/  UMOV UR26, 0x40 ;  /* 0x00000040001a7882 */ /* 0x000fe20000000000 */
[----:B------:R-:W-:Y:S01]  /*8570*/  UMOV UR27, UR11 ;  /* 0x0000000b001b7c82 */ /* 0x000fe20008000000 */
[----:B------:R-:W-:-:S02]  /*8580*/  UIADD3 UR9, UR8, 0x1c050, URZ ;  /* 0x0001c05008097890 */ /* 0x000fc4000fffe03f */
[----:B------:R-:W-:-:S05]  /*8590*/  UIADD3 UR24, UR8, 0x2000, URZ ;  /* 0x0000200008187890 */ /* 0x000fca000fffe03f */
[----:B------:R-:W-:Y:S02]  /*85a0*/  UMOV UR25, UR9 ;  /* 0x0000000900197c82 */ /* 0x000fe40008000000 */
[----:B------:R2:W-:Y:S02]  /*85b0*/  UTMALDG.4D [UR8], [UR6], desc[UR14] ;  /* 0x00000e08060075b4 */ /* 0x0005e40008019000 */
[----:B------:R2:W-:Y:S02]  /*85c0*/  UTMALDG.4D [UR24], [UR6], desc[UR14] ;  /* 0x00000e18060075b4 */ /* 0x0005e40008019000 */
[----:B--2---:R-:W-:Y:S01]  /*85d0*/  NOP ;  /* 0x0000000000007918 */ /* 0x004fe20000000000 */
.L_x_74:
[----:B-1-3--:R-:W-:Y:S05]  /*85e0*/  BSYNC B0 ;  /* 0x0000000000007941 */ /* 0x00afea0003800000 */
.L_x_73:
[----:B------:R-:W1:Y:S01]  /*85f0*/  LDC R3, c[0x0][0x28c] ;  /* 0x0000a300ff037b82 */ /* 0x000e620000000800 */
[----:B------:R-:W-:Y:S01]  /*8600*/  BSSY B0, `(.L_x_78) ;  /* 0x000002a000007945 */ /* 0x000fe20003800000 */
[----:B-1----:R-:W-:-:S13]  /*8610*/  ISETP.GT.AND P4, PT, R3, RZ, P3 ;  /* 0x000000ff0300720c */ /* 0x002fda0001f84270 */
[----:B------:R-:W-:Y:S05]  /*8620*/  @!P4 BRA `(.L_x_79) ;  /* 0x00000000009cc947 */ /* 0x000fea0003800000 */
[----:B------:R-:W1:Y:S01]  /*8630*/  S2R R5, SR_CgaCtaId ;  /* 0x0000000000057919 */ /* 0x000e620000008800 */
[----:B------:R-:W-:-:S04]  /*8640*/  MOV R2, 0x400 ;  /* 0x0000040000027802 */ /* 0x000fc80000000f00 */
[----:B-1----:R-:W-:Y:S01]  /*8650*/  LEA R2, R5, R2, 0x18 ;  /* 0x0000000205027211 */ /* 0x002fe200078ec0ff */
[----:B------:R-:W-:-:S05]  /*8660*/  IMAD.MOV.U32 R5, RZ, RZ, 0x1 ;  /* 0x00000001ff057424 */ /* 0x000fca00078e00ff */
[----:B------:R-:W-:-:S04]  /*8670*/  SHF.L.U32 R5, R5, 0x1f, RZ ;  /* 0x0000001f05057819 */ /* 0x000fc800000006ff */
[----:B------:R-:W1:Y:S02]  /*8680*/  SYNCS.PHASECHK.TRANS64.TRYWAIT P0, [R2+URZ+0x1c028], R5 ;  /* 0x01c02805020075a7 */ /* 0x000e64000800017f */
[----:B-1----:R-:W-:Y:S05]  /*8690*/  @!P0 BRA `(.L_x_80) ;  /* 0x0000001000988947 */ /* 0x002fea0003800000 */
.L_x_113:
[----:B------:R-:W-:Y:S01]  /*86a0*/  ULOP3.LUT UR5, UR4, 0x2, URZ, 0xfc, !UPT ;  /* 0x0000000204057892 */ /* 0x000fe2000f8efc3f */
[----:B-1----:R-:W-:-:S03]  /*86b0*/  @P2 MOV R5, 0x4000 ;  /* 0x0000400000052802 */ /* 0x002fc60000000f00 */
[----:B------:R-:W-:Y:S01]  /*86c0*/  UPRMT UR5, UR5, 0x9910, URZ ;  /* 0x0000991005057896 */ /* 0x000fe2000800003f */
[----:B------:R1:W-:Y:S03]  /*86d0*/  @P2 SYNCS.ARRIVE.TRANS64 RZ, [R2+URZ+0x1c000], R5 ;  /* 0x01c0000502ff29a7 */ /* 0x0003e6000800003f */
[----:B------:R-:W-:-:S06]  /*86e0*/  UISETP.NE.AND UP0, UPT, UR5, 0x2, UPT ;  /* 0x000000020500788c */ /* 0x000fcc000bf05270 */
[----:B------:R-:W-:-:S13]  /*86f0*/  PLOP3.LUT P0, PT, PT, PT, UP0, 0x80, 0x0 ;  /* 0x000000000000781c */ /* 0x000fda0003f0f008 */
[----:B-1----:R-:W-:Y:S05]  /*8700*/  @P0 BRA `(.L_x_81) ;  /* 0x0000000000040947 */ /* 0x002fea0003800000 */
[----:B------:R-:W-:Y:S01]  /*8710*/  BPT.TRAP 0x1 ;  /* 0x000000040000795c */ /* 0x000fe20000300000 */
.L_x_81:
[----:B------:R-:W-:-:S04]  /*8720*/  LOP3.LUT P0, RZ, R0, 0x1f, RZ, 0xc0, !PT ;  /* 0x0000001f00ff7812 */ /* 0x000fc8000780c0ff */
[----:B------:R-:W-:-:S13]  /*8730*/  PLOP3.LUT P0, PT, P0, P2, PT, 0x2a, 0x0 ;  /* 0x000000000000781c */ /* 0x000fda0000704572 */
[----:B------:R-:W-:Y:S05]  /*8740*/  @P0 BRA `(.L_x_82) ;  /* 0x0000000000040947 */ /* 0x000fea0003800000 */
[----:B------:R-:W-:Y:S01]  /*8750*/  BPT.TRAP 0x1 ;  /* 0x000000040000795c */ /* 0x000fe20000300000 */
.L_x_82:
[----:B------:R-:W-:Y:S01]  /*8760*/  R2UR UR16, R2 ;  /* 0x00000000021072ca */ /* 0x000fe200000e0000 */
[----:B------:R-:W-:Y:S01]  /*8770*/  ULDC.64 UR6, c[0x0][0x198] ;  /* 0x0000660000067ab9 */ /* 0x000fe20000000a00 */
[----:B------:R-:W-:Y:S01]  /*8780*/  UMOV UR27, URZ ;  /* 0x0000003f001b7c82 */ /* 0x000fe20008000000 */
[----:B------:R-:W-:Y:S01]  /*8790*/  UIADD3 UR6, UP0, UR6, 0x1f0, URZ ;  /* 0x000001f006067890 */ /* 0x000fe2000ff1e03f */
[----:B------:R-:W-:Y:S01]  /*87a0*/  MOV R2, 0x1 ;  /* 0x0000000100027802 */ /* 0x000fe20000000f00 */
[----:B------:R-:W-:Y:S01]  /*87b0*/  UMOV UR8, 0x0 ;  /* 0x0000000000087882 */ /* 0x000fe20000000000 */
[----:B------:R-:W-:Y:S01]  /*87c0*/  UMOV UR9, 0x10000000 ;  /* 0x1000000000097882 */ /* 0x000fe20000000000 */
[----:B------:R-:W-:Y:S01]  /*87d0*/  UIADD3.X UR7, URZ, UR7, URZ, UP0, !UPT ;  /* 0x000000073f077290 */ /* 0x000fe200087fe43f */
[----:B------:R-:W-:Y:S01]  /*87e0*/  UMOV UR26, URZ ;  /* 0x0000003f001a7c82 */ /* 0x000fe20008000000 */
[----:B------:R-:W-:Y:S01]  /*87f0*/  UMOV UR18, 0x40 ;  /* 0x0000004000127882 */ /* 0x000fe20000000000 */
[----:B------:R-:W-:Y:S01]  /*8800*/  UMOV UR20, UR28 ;  /* 0x0000001c00147c82 */ /* 0x000fe20008000000 */
[----:B------:R-:W-:-:S02]  /*8810*/  UMOV UR21, UR29 ;  /* 0x0000001d00157c82 */ /* 0x000fc40008000000 */
[----:B------:R-:W-:Y:S02]  /*8820*/  UIADD3 UR24, UR16, 0x8000, URZ ;  /* 0x0000800010187890 */ /* 0x000fe4000fffe03f */
[----:B------:R-:W-:Y:S02]  /*8830*/  UIADD3 UR25, UR16, 0x1c000, URZ ;  /* 0x0001c00010197890 */ /* 0x000fe4000fffe03f */
[----:B------:R-:W-:Y:S01]  /*8840*/  UIADD3 UR16, UR16, 0xa000, URZ ;  /* 0x0000a00010107890 */ /* 0x000fe2000fffe03f */
[----:B------:R-:W-:-:S04]  /*8850*/  UMOV UR19, UR27 ;  /* 0x0000001b00137c82 */ /* 0x000fc80008000000 */
[----:B------:R-:W-:Y:S02]  /*8860*/  UMOV UR17, UR25 ;  /* 0x0000001900117c82 */ /* 0x000fe40008000000 */
[----:B------:R1:W-:Y:S02]  /*8870*/  UTMALDG.4D [UR24], [UR6], desc[UR8] ;  /* 0x00000818060075b4 */ /* 0x0003e40008019000 */
[----:B------:R1:W-:Y:S02]  /*8880*/  UTMALDG.4D [UR16], [UR6], desc[UR8] ;  /* 0x00000810060075b4 */ /* 0x0003e40008019000 */
[----:B-1----:R-:W-:Y:S01]  /*8890*/  NOP ;  /* 0x0000000000007918 */ /* 0x002fe20000000000 */
.L_x_79:
[----:B------:R-:W-:Y:S05]  /*88a0*/  BSYNC B0 ;  /* 0x0000000000007941 */ /* 0x000fea0003800000 */
.L_x_78:
[----:B------:R-:W-:Y:S04]  /*88b0*/  BSSY B0, `(.L_x_83) ;  /* 0x000002c000007945 */ /* 0x000fe80003800000 */
[----:B------:R-:W-:Y:S05]  /*88c0*/  @!P3 BRA `(.L_x_84) ;  /* 0x0000000000a8b947 */ /* 0x000fea0003800000 */
[----:B------:R-:W1:Y:S01]  /*88d0*/  S2R R6, SR_CgaCtaId ;  /* 0x0000000000067919 */ /* 0x000e620000008800 */
[----:B------:R-:W-:-:S04]  /*88e0*/  MOV R5, 0x400 ;  /* 0x0000040000057802 */ /* 0x000fc80000000f00 */
[----:B-1----:R-:W-:Y:S02]  /*88f0*/  LEA R7, R6, R5, 0x18 ;  /* 0x0000000506077211 */ /* 0x002fe400078ec0ff */
[----:B------:R-:W-:Y:S02]  /*8900*/  MOV R6, 0x1 ;  /* 0x0000000100067802 */ /* 0x000fe40000000f00 */
[----:B------:R-:W-:Y:S02]  /*8910*/  LEA R5, R4, R7, 0x3 ;  /* 0x0000000704057211 */ /* 0x000fe400078e18ff */
[----:B------:R-:W-:-:S04]  /*8920*/  SHF.L.U32 R6, R6, 0x1f, RZ ;  /* 0x0000001f06067819 */ /* 0x000fc800000006ff */
[----:B------:R-:W1:Y:S02]  /*8930*/  SYNCS.PHASECHK.TRANS64.TRYWAIT P0, [R5+URZ+0x1c060], R6 ;  /* 0x01c06006050075a7 */ /* 0x000e64000800017f */
[----:B-1----:R-:W-:Y:S05]  /*8940*/  @!P0 BRA `(.L_x_85) ;  /* 0x0000001000008947 */ /* 0x002fea0003800000 */
.L_x_114:
        /* <DEDUP_REMOVED lines=8> */
.L_x_86:
[----:B------:R-:W-:-:S04]  /*89d0*/  LOP3.LUT P0, RZ, R0, 0x1f, RZ, 0xc0, !PT ;  /* 0x0000001f00ff7812 */ /* 0x000fc8000780c0ff */
[----:B------:R-:W-:-:S13]  /*89e0*/  PLOP3.LUT P0, PT, P0, P2, PT, 0x2a, 0x0 ;  /* 0x000000000000781c */ /* 0x000fda0000704572 */
[----:B------:R-:W-:Y:S05]  /*89f0*/  @P0 BRA `(.L_x_87) ;  /* 0x0000000000040947 */ /* 0x000fea0003800000 */
[----:B------:R-:W-:Y:S01]  /*8a00*/  BPT.TRAP 0x1 ;  /* 0x000000040000795c */ /* 0x000fe20000300000 */
.L_x_87:
[----:B------:R-:W-:Y:S01]  /*8a10*/  R2UR UR16, R4 ;  /* 0x00000000041072ca */ /* 0x000fe200000e0000 */
[----:B------:R-:W-:Y:S01]  /*8a20*/  ULDC.64 UR6, c[0x0][0x198] ;  /* 0x0000660000067ab9 */ /* 0x000fe20000000a00 */
[----:B------:R-:W-:Y:S01]  /*8a30*/  R2UR UR5, R7 ;  /* 0x00000000070572ca */ /* 0x000fe200000e0000 */
[----:B------:R-:W-:Y:S01]  /*8a40*/  UIADD3 UR6, UP0, UR6, 0xf0, URZ ;  /* 0x000000f006067890 */ /* 0x000fe2000ff1e03f */
[----:B------:R-:W-:Y:S01]  /*8a50*/  R2UR UR19, R8 ;  /* 0x00000000081372ca */ /* 0x000fe200000e0000 */
[----:B------:R-:W-:Y:S01]  /*8a60*/  UMOV UR8, 0x0 ;  /* 0x0000000000087882 */ /* 0x000fe20000000000 */
[----:B------:R-:W-:Y:S01]  /*8a70*/  R2UR UR17, R5 ;  /* 0x00000000051172ca */ /* 0x000fe200000e0000 */
[----:B------:R-:W-:Y:S01]  /*8a80*/  UIADD3.X UR7, URZ, UR7, URZ, UP0, !UPT ;  /* 0x000000073f077290 */ /* 0x000fe200087fe43f */
[----:B------:R-:W-:Y:S01]  /*8a90*/  UMOV UR9, 0x10000000 ;  /* 0x1000000000097882 */ /* 0x000fe20000000000 */
[----:B------:R-:W-:Y:S01]  /*8aa0*/  UMOV UR18, URZ ;  /* 0x0000003f00127c82 */ /* 0x000fe20008000000 */
[----:B------:R-:W-:Y:S01]  /*8ab0*/  UMOV UR20, UR28 ;  /* 0x0000001c00147c82 */ /* 0x000fe20008000000 */
[----:B------:R-:W-:Y:S01]  /*8ac0*/  UMOV UR21, UR29 ;  /* 0x0000001d00157c82 */ /* 0x000fe20008000000 */
[----:B------:R-:W-:-:S03]  /*8ad0*/  UMOV UR26, 0x40 ;  /* 0x00000040001a7882 */ /* 0x000fc60000000000 */
[----:B------:R-:W-:Y:S02]  /*8ae0*/  ULEA UR16, UR16, UR5, 0xe ;  /* 0x0000000510107291 */ /* 0x000fe4000f8e703f */
[----:B------:R-:W-:Y:S02]  /*8af0*/  UIADD3 UR19, UR11, UR19, URZ ;  /* 0x000000130b137290 */ /* 0x000fe4000fffe03f */
[----:B------:R-:W-:Y:S02]  /*8b00*/  UIADD3 UR17, UR17, 0x1c050, URZ ;  /* 0x0001c05011117890 */ /* 0x000fe4000fffe03f */
[----:B------:R-:W-:-:S03]  /*8b10*/  UIADD3 UR24, UR16, 0x2000, URZ ;  /* 0x0000200010187890 */ /* 0x000fc6000fffe03f */
[----:B------:R-:W-:Y:S02]  /*8b20*/  UMOV UR27, UR19 ;  /* 0x00000013001b7c82 */ /* 0x000fe40008000000 */
[----:B------:R-:W-:Y:S02]  /*8b30*/  UMOV UR25, UR17 ;  /* 0x0000001100197c82 */ /* 0x000fe40008000000 */
[----:B------:R1:W-:Y:S02]  /*8b40*/  UTMALDG.4D [UR16], [UR6], desc[UR8] ;  /* 0x00000810060075b4 */ /* 0x0003e40008019000 */
[----:B------:R1:W-:Y:S02]  /*8b50*/  UTMALDG.4D [UR24], [UR6], desc[UR8] ;  /* 0x00000818060075b4 */ /* 0x0003e40008019000 */
[----:B-1----:R-:W-:Y:S01]  /*8b60*/  NOP ;  /* 0x0000000000007918 */ /* 0x002fe20000000000 */
.L_x_84:
[----:B------:R-:W-:Y:S05]  /*8b70*/  BSYNC B0 ;  /* 0x0000000000007941 */ /* 0x000fea0003800000 */
.L_x_83:
[----:B------:R-:W-:Y:S01]  /*8b80*/  BSSY B0, `(.L_x_88) ;  /* 0x000002e000007945 */ /* 0x000fe20003800000 */
[----:B------:R-:W-:-:S03]  /*8b90*/  IMAD.MOV.U32 R8, RZ, RZ, RZ ;  /* 0x000000ffff087224 */ /* 0x000fc600078e00ff */
[----:B------:R-:W-:Y:S05]  /*8ba0*/  @!P4 BRA `(.L_x_89) ;  /* 0x0000000000acc947 */ /* 0x000fea0003800000 */
[----:B------:R-:W1:Y:S01]  /*8bb0*/  S2R R5, SR_CgaCtaId ;  /* 0x0000000000057919 */ /* 0x000e620000008800 */
[----:B------:R-:W-:Y:S02]  /*8bc0*/  MOV R4, 0x400 ;  /* 0x0000040000047802 */ /* 0x000fe40000000f00 */
[----:B------:R-:W-:-:S04]  /*8bd0*/  MOV R7, 0x1 ;  /* 0x0000000100077802 */ /* 0x000fc80000000f00 */
[----:B------:R-:W-:Y:S02]  /*8be0*/  SHF.L.U32 R7, R7, 0x1f, RZ ;  /* 0x0000001f07077819 */ /* 0x000fe400000006ff */
[----:B-1----:R-:W-:-:S04]  /*8bf0*/  LEA R5, R5, R4, 0x18 ;  /* 0x0000000405057211 */ /* 0x002fc800078ec0ff */
[----:B------:R-:W-:-:S04]  /*8c00*/  LEA R4, R2, R5, 0x3 ;  /* 0x0000000502047211 */ /* 0x000fc800078e18ff */
[----:B------:R-:W1:Y:S02]  /*8c10*/  SYNCS.PHASECHK.TRANS64.TRYWAIT P0, [R4+URZ+0x1c028], R7 ;  /* 0x01c02807040075a7 */ /* 0x000e64000800017f */
[----:B-1----:R-:W-:Y:S05]  /*8c20*/  @!P0 BRA `(.L_x_90) ;  /* 0x0000000c005c8947 */ /* 0x002fea0003800000 */
.L_x_115:
        /* <DEDUP_REMOVED lines=8> */
.L_x_91:
[----:B------:R-:W-:-:S04]  /*8cb0*/  LOP3.LUT P0, RZ, R0, 0x1f, RZ, 0xc0, !PT ;  /* 0x0000001f00ff7812 */ /* 0x000fc8000780c0ff */
[----:B------:R-:W-:-:S13]  /*8cc0*/  PLOP3.LUT P0, PT, P0, P2, PT, 0x2a, 0x0 ;  /* 0x000000000000781c */ /* 0x000fda0000704572 */
[----:B------:R-:W-:Y:S05]  /*8cd0*/  @P0 BRA `(.L_x_92) ;  /* 0x0000000000040947 */ /* 0x000fea0003800000 */
[----:B------:R-:W-:Y:S01]  /*8ce0*/  BPT.TRAP 0x1 ;  /* 0x000000040000795c */ /* 0x000fe20000300000 */
.L_x_92:
[----:B------:R-:W-:Y:S01]  /*8cf0*/  LEA R5, R2, R5, 0xe ;  /* 0x0000000502057211 */ /* 0x000fe200078e70ff */
[----:B------:R-:W-:Y:S01]  /*8d00*/  ULDC.64 UR6, c[0x0][0x198] ;  /* 0x0000660000067ab9 */ /* 0x000fe20000000a00 */
[----:B------:R-:W-:Y:S01]  /*8d10*/  R2UR UR17, R4 ;  /* 0x00000000041172ca */ /* 0x000fe200000e0000 */
[----:B------:R-:W-:Y:S01]  /*8d20*/  UIADD3 UR6, UP0, UR6, 0x2f0, URZ ;  /* 0x000002f006067890 */ /* 0x000fe2000ff1e03f */
[----:B------:R-:W-:Y:S01]  /*8d30*/  R2UR UR24, R5 ;  /* 0x00000000051872ca */ /* 0x000fe200000e0000 */
[----:B------:R-:W-:Y:S01]  /*8d40*/  UMOV UR19, URZ ;  /* 0x0000003f00137c82 */ /* 0x000fe20008000000 */
[----:B------:R-:W-:Y:S01]  /*8d50*/  UMOV UR8, 0x0 ;  /* 0x0000000000087882 */ /* 0x000fe20000000000 */
[----:B------:R-:W-:Y:S01]  /*8d60*/  UIADD3.X UR7, URZ, UR7, URZ, UP0, !UPT ;  /* 0x000000073f077290 */ /* 0x000fe200087fe43f */
[----:B------:R-:W-:Y:S01]  /*8d70*/  IADD3 R2, R2, 0x1, RZ ;  /* 0x0000000102027810 */ /* 0x000fe20007ffe0ff */
[----:B------:R-:W-:Y:S01]  /*8d80*/  UMOV UR9, 0x10000000 ;  /* 0x1000000000097882 */ /* 0x000fe20000000000 */
[----:B------:R-:W-:Y:S01]  /*8d90*/  UMOV UR18, URZ ;  /* 0x0000003f00127c82 */ /* 0x000fe20008000000 */
[----:B------:R-:W-:Y:S01]  /*8da0*/  UMOV UR20, UR28 ;  /* 0x0000001c00147c82 */ /* 0x000fe20008000000 */
[----:B------:R-:W-:Y:S01]  /*8db0*/  UMOV UR21, UR29 ;  /* 0x0000001d00157c82 */ /* 0x000fe20008000000 */
[----:B------:R-:W-:Y:S01]  /*8dc0*/  UMOV UR26, 0x40 ;  /* 0x00000040001a7882 */ /* 0x000fe20000000000 */
[----:B------:R-:W-:Y:S01]  /*8dd0*/  UMOV UR27, UR19 ;  /* 0x00000013001b7c82 */ /* 0x000fe20008000000 */
[----:B------:R-:W-:Y:S01]  /*8de0*/  UIADD3 UR17, UR17, 0x1c000, URZ ;  /* 0x0001c00011117890 */ /* 0x000fe2000fffe03f */
[----:B------:R-:W-:Y:S01]  /*8df0*/  IMAD.MOV.U32 R8, RZ, RZ, 0x1 ;  /* 0x00000001ff087424 */ /* 0x000fe200078e00ff */
[----:B------:R-:W-:-:S02]  /*8e00*/  UIADD3 UR16, UR24, 0x8000, URZ ;  /* 0x0000800018107890 */ /* 0x000fc4000fffe03f */
[----:B------:R-:W-:-:S03]  /*8e10*/  UIADD3 UR24, UR24, 0xa000, URZ ;  /* 0x0000a00018187890 */ /* 0x000fc6000fffe03f */
[----:B------:R-:W-:-:S04]  /*8e20*/  UMOV UR25, UR17 ;  /* 0x0000001100197c82 */ /* 0x000fc80008000000 */
[----:B------:R1:W-:Y:S02]  /*8e30*/  UTMALDG.4D [UR16], [UR6], desc[UR8] ;  /* 0x00000810060075b4 */ /* 0x0003e40008019000 */
[----:B------:R1:W-:Y:S02]  /*8e40*/  UTMALDG.4D [UR24], [UR6], desc[UR8] ;  /* 0x00000818060075b4 */ /* 0x0003e40008019000 */
[----:B-1----:R-:W-:Y:S01]  /*8e50*/  NOP ;  /* 0x0000000000007918 */ /* 0x002fe20000000000 */
.L_x_89:
[----:B------:R-:W-:Y:S05]  /*8e60*/  BSYNC B0 ;  /* 0x0000000000007941 */ /* 0x000fea0003800000 */
.L_x_88:
[----:B------:R-:W-:-:S13]  /*8e70*/  ISETP.GE.AND P0, PT, R3, 0x41, PT ;  /* 0x000000410300780c */ /* 0x000fda0003f06270 */
[----:B------:R-:W-:Y:S05]  /*8e80*/  @!P0 EXIT ;  /* 0x000000000000894d */ /* 0x000fea0003800000 */
[----:B------:R-:W-:Y:S01]  /*8e90*/  IADD3 R3, R3, 0x3f, RZ ;  /* 0x0000003f03037810 */ /* 0x000fe20007ffe0ff */
[----:B------:R-:W-:Y:S01]  /*8ea0*/  BSSY B0, `(.L_x_93) ;  /* 0x0000069000007945 */ /* 0x000fe20003800000 */
[----:B------:R-:W-:Y:S02]  /*8eb0*/  LOP3.LUT P0, RZ, R0, 0x1f, RZ, 0xc0, !PT ;  /* 0x0000001f00ff7812 */ /* 0x000fe4000780c0ff */
[----:B------:R-:W-:Y:S02]  /*8ec0*/  SHF.R.S32.HI R0, RZ, 0x1f, R3 ;  /* 0x0000001fff007819 */ /* 0x000fe40000011403 */
[----:B------:R-:W-:Y:S02]  /*8ed0*/  PLOP3.LUT P0, PT, P0, P2, PT, 0x2a, 0x0 ;  /* 0x000000000000781c */ /* 0x000fe40000704572 */
[----:B------:R-:W-:Y:S02]  /*8ee0*/  LEA.HI R0, R0, R3, RZ, 0x6 ;  /* 0x0000000300007211 */ /* 0x000fe400078f30ff */
[----:B------:R-:W-:-:S02]  /*8ef0*/  MOV R3, UR4 ;  /* 0x0000000400037c02 */ /* 0x000fc40008000f00 */
[----:B------:R-:W-:Y:S02]  /*8f00*/  SHF.R.S32.HI R4, RZ, 0x6, R0 ;  /* 0x00000006ff047819 */ /* 0x000fe40000011400 */
[----:B------:R-:W-:Y:S02]  /*8f10*/  LOP3.LUT R0, R3, 0x2, RZ, 0xfc, !PT ;  /* 0x0000000203007812 */ /* 0x000fe400078efcff */
[----:B------:R-:W-:Y:S02]  /*8f20*/  SHF.L.U32 R4, R4, 0x1, RZ ;  /* 0x0000000104047819 */ /* 0x000fe400000006ff */
[----:B------:R-:W-:-:S07]  /*8f30*/  MOV R3, 0x1 ;  /* 0x0000000100037802 */ /* 0x000fce0000000f00 */
.L_x_104:
[----:B------:R-:W-:Y:S04]  /*8f40*/  BSSY B1, `(.L_x_94) ;  /* 0x000002c000017945 */ /* 0x000fe80003800000 */
[----:B------:R-:W-:Y:S05]  /*8f50*/  @!P3 BRA `(.L_x_95) ;  /* 0x0000000000a8b947 */ /* 0x000fea0003800000 */
[----:B------:R-:W1:Y:S01]  /*8f60*/  S2R R6, SR_CgaCtaId ;  /* 0x0000000000067919 */ /* 0x000e620000008800 */
[----:B------:R-:W-:-:S04]  /*8f70*/  MOV R5, 0x400 ;  /* 0x0000040000057802 */ /* 0x000fc80000000f00 */
[----:B-1----:R-:W-:Y:S02]  /*8f80*/  LEA R7, R6, R5, 0x18 ;  /* 0x0000000506077211 */ /* 0x002fe400078ec0ff */
[----:B------:R-:W-:Y:S02]  /*8f90*/  SHF.L.U32 R5, R3, 0x1f, RZ ;  /* 0x0000001f03057819 */ /* 0x000fe400000006ff */
[----:B------:R-:W-:-:S04]  /*8fa0*/  LEA R6, R2, R7, 0x3 ;  /* 0x0000000702067211 */ /* 0x000fc800078e18ff */
[----:B------:R-:W1:Y:S02]  /*8fb0*/  SYNCS.PHASECHK.TRANS64.TRYWAIT P4, [R6+URZ+0x1c028], R5 ;  /* 0x01c02805060075a7 */ /* 0x000e64000808017f */
[----:B-1----:R-:W-:Y:S05]  /*8fc0*/  @!P4 BRA `(.L_x_96) ;  /* 0x000000080088c947 */ /* 0x002fea0003800000 */
.L_x_116:
[----:B-1----:R-:W-:-:S04]  /*8fd0*/  @P2 IMAD.MOV.U32 R5, RZ, RZ, 0x4000 ;  /* 0x00004000ff052424 */ /* 0x002fc800078e00ff */
[----:B------:R1:W-:Y:S02]  /*8fe0*/  @P2 SYNCS.ARRIVE.TRANS64 RZ, [R6+URZ+0x1c000], R5 ;  /* 0x01c0000506ff29a7 */ /* 0x0003e4000800003f */
[----:B-1----:R-:W-:-:S04]  /*8ff0*/  PRMT R5, R0, 0x9910, RZ ;  /* 0x0000991000057816 */ /* 0x002fc800000000ff */
[----:B------:R-:W-:-:S13]  /*9000*/  ISETP.NE.AND P4, PT, R5, 0x2, PT ;  /* 0x000000020500780c */ /* 0x000fda0003f85270 */
[----:B------:R-:W-:Y:S05]  /*9010*/  @P4 BRA `(.L_x_97) ;  /* 0x0000000000044947 */ /* 0x000fea0003800000 */
[----:B------:R-:W-:Y:S01]  /*9020*/  BPT.TRAP 0x1 ;  /* 0x000000040000795c */ /* 0x000fe20000300000 */
.L_x_97:
[----:B------:R-:W-:Y:S05]  /*9030*/  @P0 BRA `(.L_x_98) ;  /* 0x0000000000040947 */ /* 0x000fea0003800000 */
[----:B------:R-:W-:Y:S01]  /*9040*/  BPT.TRAP 0x1 ;  /* 0x000000040000795c */ /* 0x000fe20000300000 */
.L_x_98:
[----:B------:R-:W-:Y:S01]  /*9050*/  LEA R7, R2, R7, 0xe ;  /* 0x0000000702077211 */ /* 0x000fe200078e70ff */
[----:B------:R-:W-:Y:S01]  /*9060*/  ULDC.64 UR6, c[0x0][0x198] ;  /* 0x0000660000067ab9 */ /* 0x000fe20000000a00 */
[----:B------:R-:W-:Y:S01]  /*9070*/  R2UR UR25, R6 ;  /* 0x00000000061972ca */ /* 0x000fe200000e0000 */
[----:B------:R-:W-:Y:S01]  /*9080*/  UIADD3 UR6, UP0, UR6, 0x1f0, URZ ;  /* 0x000001f006067890 */ /* 0x000fe2000ff1e03f */
[----:B------:R-:W-:Y:S01]  /*9090*/  R2UR UR16, R7 ;  /* 0x00000000071072ca */ /* 0x000fe200000e0000 */
[----:B------:R-:W-:Y:S01]  /*90a0*/  UMOV UR8, 0x0 ;  /* 0x0000000000087882 */ /* 0x000fe20000000000 */
[----:B------:R-:W-:Y:S01]  /*90b0*/  R2UR UR27, R8 ;  /* 0x00000000081b72ca */ /* 0x000fe200000e0000 */
[----:B------:R-:W-:Y:S01]  /*90c0*/  UIADD3.X UR7, URZ, UR7, URZ, UP0, !UPT ;  /* 0x000000073f077290 */ /* 0x000fe200087fe43f */
[----:B------:R-:W-:Y:S01]  /*90d0*/  IADD3 R5, R2, 0x1, RZ ;  /* 0x0000000102057810 */ /* 0x000fe20007ffe0ff */
[----:B------:R-:W-:Y:S01]  /*90e0*/  UMOV UR9, 0x10000000 ;  /* 0x1000000000097882 */ /* 0x000fe20000000000 */
[----:B------:R-:W-:Y:S01]  /*90f0*/  UMOV UR26, URZ ;  /* 0x0000003f001a7c82 */ /* 0x000fe20008000000 */
[----:B------:R-:W-:Y:S01]  /*9100*/  UMOV UR18, 0x40 ;  /* 0x0000004000127882 */ /* 0x000fe20000000000 */
[----:B------:R-:W-:Y:S01]  /*9110*/  UMOV UR20, UR28 ;  /* 0x0000001c00147c82 */ /* 0x000fe20008000000 */
[----:B------:R-:W-:Y:S01]  /*9120*/  UMOV UR21, UR29 ;  /* 0x0000001d00157c82 */ /* 0x000fe20008000000 */
[----:B------:R-:W-:Y:S01]  /*9130*/  ISETP.NE.AND P4, PT, R5, 0x5, PT ;  /* 0x000000050500780c */ /* 0x000fe20003f85270 */
[----:B------:R-:W-:-:S02]  /*9140*/  UIADD3 UR25, UR25, 0x1c000, URZ ;  /* 0x0001c00019197890 */ /* 0x000fc4000fffe03f */
[----:B------:R-:W-:Y:S01]  /*9150*/  UIADD3 UR24, UR16, 0x8000, URZ ;  /* 0x0000800010187890 */ /* 0x000fe2000fffe03f */
[----:B------:R-:W-:Y:S01]  /*9160*/  SEL R2, RZ, 0x1, P4 ;  /* 0x00000001ff027807 */ /* 0x000fe20002000000 */
[----:B------:R-:W-:Y:S02]  /*9170*/  USHF.L.U32 UR27, UR27, 0x6, URZ ;  /* 0x000000061b1b7899 */ /* 0x000fe4000800063f */
[----:B------:R-:W-:Y:S01]  /*9180*/  UIADD3 UR16, UR16, 0xa000, URZ ;  /* 0x0000a00010107890 */ /* 0x000fe2000fffe03f */
[----:B------:R-:W-:Y:S01]  /*9190*/  LOP3.LUT R3, R3, R2, RZ, 0x3c, !PT ;  /* 0x0000000203037212 */ /* 0x000fe200078e3cff */
[----:B------:R-:W-:Y:S01]  /*91a0*/  UMOV UR17, UR25 ;  /* 0x0000001900117c82 */ /* 0x000fe20008000000 */
[----:B------:R-:W-:Y:S02]  /*91b0*/  SEL R2, R5, RZ, P4 ;  /* 0x000000ff05027207 */ /* 0x000fe40002000000 */
[----:B------:R-:W-:Y:S02]  /*91c0*/  UMOV UR19, UR27 ;  /* 0x0000001b00137c82 */ /* 0x000fe40008000000 */
[----:B------:R1:W-:Y:S02]  /*91d0*/  UTMALDG.4D [UR24], [UR6], desc[UR8] ;  /* 0x00000818060075b4 */ /* 0x0003e40008019000 */
[----:B------:R1:W-:Y:S02]  /*91e0*/  UTMALDG.4D [UR16], [UR6], desc[UR8] ;  /* 0x00000810060075b4 */ /* 0x0003e40008019000 */
[----:B-1----:R-:W-:Y:S01]  /*91f0*/  NOP ;  /* 0x0000000000007918 */ /* 0x002fe20000000000 */
.L_x_95:
[----:B------:R-:W-:Y:S05]  /*9200*/  BSYNC B1 ;  /* 0x0000000000017941 */ /* 0x000fea0003800000 */
.L_x_94:
[----:B------:R-:W-:Y:S01]  /*9210*/  ISETP.LT.OR P4, PT, R4, 0x4, !P3 ;  /* 0x000000040400780c */ /* 0x000fe20005f81670 */
[----:B------:R-:W-:-:S12]  /*9220*/  BSSY B1, `(.L_x_99) ;  /* 0x000002d000017945 */ /* 0x000fd80003800000 */
[----:B------:R-:W-:Y:S05]  /*9230*/  @P4 BRA `(.L_x_100) ;  /* 0x0000000000ac4947 */ /* 0x000fea0003800000 */
[----:B------:R-:W1:Y:S01]  /*9240*/  S2R R6, SR_CgaCtaId ;  /* 0x0000000000067919 */ /* 0x000e620000008800 */
[----:B------:R-:W-:Y:S02]  /*9250*/  MOV R5, 0x400 ;  /* 0x0000040000057802 */ /* 0x000fe40000000f00 */
[----:B------:R-:W-:Y:S02]  /*9260*/  SHF.L.U32 R7, R3, 0x1f, RZ ;  /* 0x0000001f03077819 */ /* 0x000fe400000006ff */
[----:B-1----:R-:W-:-:S04]  /*9270*/  LEA R5, R6, R5, 0x18 ;  /* 0x0000000506057211 */ /* 0x002fc800078ec0ff */
[----:B------:R-:W-:-:S04]  /*9280*/  LEA R6, R2, R5, 0x3 ;  /* 0x0000000502067211 */ /* 0x000fc800078e18ff */
[----:B------:R-:W1:Y:S02]  /*9290*/  SYNCS.PHASECHK.TRANS64.TRYWAIT P4, [R6+URZ+0x1c028], R7 ;  /* 0x01c02807060075a7 */ /* 0x000e64000808017f */
[----:B-1----:R-:W-:Y:S05]  /*92a0*/  @!P4 BRA `(.L_x_101) ;  /* 0x0000000400e4c947 */ /* 0x002fea0003800000 */
.L_x_117:
[----:B-1----:R-:W-:-:S04]  /*92b0*/  @P1 MOV R7, 0x4000 ;  /* 0x0000400000071802 */ /* 0x002fc80000000f00 */
[----:B------:R1:W-:Y:S02]  /*92c0*/  @P1 SYNCS.ARRIVE.TRANS64 RZ, [R6+URZ+0x1c000], R7 ;  /* 0x01c0000706ff19a7 */ /* 0x0003e4000800003f */
[----:B-1----:R-:W-:-:S04]  /*92d0*/  PRMT R7, R0, 0x9910, RZ ;  /* 0x0000991000077816 */ /* 0x002fc800000000ff */
[----:B------:R-:W-:-:S13]  /*92e0*/  ISETP.NE.AND P4, PT, R7, 0x2, PT ;  /* 0x000000020700780c */ /* 0x000fda0003f85270 */
[----:B------:R-:W-:Y:S05]  /*92f0*/  @P4 BRA `(.L_x_102) ;  /* 0x0000000000044947 */ /* 0x000fea0003800000 */
[----:B------:R-:W-:Y:S01]  /*9300*/  BPT.TRAP 0x1 ;  /* 0x000000040000795c */ /* 0x000fe20000300000 */
.L_x_102:
[----:B------:R-:W-:Y:S05]  /*9310*/  @P0 BRA `(.L_x_103) ;  /* 0x0000000000040947 */ /* 0x000fea0003800000 */
[----:B------:R-:W-:Y:S01]  /*9320*/  BPT.TRAP 0x1 ;  /* 0x000000040000795c */ /* 0x000fe20000300000 */
.L_x_103:
        /* <DEDUP_REMOVED lines=8> */
[----:B------:R-:W-:Y:S01]  /*93b0*/  VIADD R2, R2, 0x1 ;  /* 0x0000000102027836 */ /* 0x000fe20000000000 */
[----:B------:R-:W-:Y:S01]  /*93c0*/  UMOV UR9, 0x10000000 ;  /* 0x1000000000097882 */ /* 0x000fe20000000000 */
[----:B------:R-:W-:Y:S01]  /*93d0*/  UMOV UR26, URZ ;  /* 0x0000003f001a7c82 */ /* 0x000fe20008000000 */
[----:B------:R-:W-:Y:S01]  /*93e0*/  UMOV UR18, 0x40 ;  /* 0x0000004000127882 */ /* 0x000fe20000000000 */
[----:B------:R-:W-:Y:S01]  /*93f0*/  UMOV UR20, UR28 ;  /* 0x0000001c00147c82 */ /* 0x000fe20008000000 */
[----:B------:R-:W-:Y:S01]  /*9400*/  UMOV UR21, UR29 ;  /* 0x0000001d00157c82 */ /* 0x000fe20008000000 */
[----:B------:R-:W-:Y:S01]  /*9410*/  ISETP.NE.AND P4, PT, R2, 0x5, PT ;  /* 0x000000050200780c */ /* 0x000fe20003f85270 */
[----:B------:R-:W-:Y:S01]  /*9420*/  UIADD3 UR25, UR25, 0x1c000, URZ ;  /* 0x0001c00019197890 */ /* 0x000fe2000fffe03f */
[----:B------:R-:W-:Y:S01]  /*9430*/  IADD3 R8, R8, 0x1, RZ ;  /* 0x0000000108087810 */ /* 0x000fe20007ffe0ff */
[----:B------:R-:W-:Y:S01]  /*9440*/  UIADD3 UR24, UR16, 0x8000, URZ ;  /* 0x0000800010187890 */ /* 0x000fe2000fffe03f */
[----:B------:R-:W-:Y:S01]  /*9450*/  SEL R6, RZ, 0x1, P4 ;  /* 0x00000001ff067807 */ /* 0x000fe20002000000 */
[----:B------:R-:W-:Y:S01]  /*9460*/  USHF.L.U32 UR27, UR27, 0x6, URZ ;  /* 0x000000061b1b7899 */ /* 0x000fe2000800063f */
[----:B------:R-:W-:Y:S01]  /*9470*/  SEL R2, R2, RZ, P4 ;  /* 0x000000ff02027207 */ /* 0x000fe20002000000 */
[----:B------:R-:W-:Y:S01]  /*9480*/  UIADD3 UR16, UR16, 0xa000, URZ ;  /* 0x0000a00010107890 */ /* 0x000fe2000fffe03f */
[----:B------:R-:W-:Y:S01]  /*9490*/  LOP3.LUT R3, R3, R6, RZ, 0x3c, !PT ;  /* 0x0000000603037212 */ /* 0x000fe200078e3cff */
[----:B------:R-:W-:-:S03]  /*94a0*/  UMOV UR17, UR25 ;  /* 0x0000001900117c82 */ /* 0x000fc60008000000 */
[----:B------:R-:W-:Y:S02]  /*94b0*/  UMOV UR19, UR27 ;  /* 0x0000001b00137c82 */ /* 0x000fe40008000000 */
[----:B------:R1:W-:Y:S02]  /*94c0*/  UTMALDG.4D [UR24], [UR6], desc[UR8] ;  /* 0x00000818060075b4 */ /* 0x0003e40008019000 */
[----:B------:R1:W-:Y:S02]  /*94d0*/  UTMALDG.4D [UR16], [UR6], desc[UR8] ;  /* 0x00000810060075b4 */ /* 0x0003e40008019000 */
[----:B-1----:R-:W-:Y:S01]  /*94e0*/  NOP ;  /* 0x0000000000007918 */ /* 0x002fe20000000000 */
.L_x_100:
[----:B------:R-:W-:Y:S05]  /*94f0*/  BSYNC B1 ;  /* 0x0000000000017941 */ /* 0x000fea0003800000 */
.L_x_99:
[C---:B------:R-:W-:Y:S02]  /*9500*/  ISETP.GT.AND P4, PT, R4.reuse, 0x4, PT ;  /* 0x000000040400780c */ /* 0x040fe40003f84270 */
[----:B------:R-:W-:-:S11]  /*9510*/  IADD3 R4, R4, -0x2, RZ ;  /* 0xfffffffe04047810 */ /* 0x000fd60007ffe0ff */
[----:B------:R-:W-:Y:S05]  /*9520*/  @P4 BRA `(.L_x_104) ;  /* 0xfffffff800844947 */ /* 0x000fea000383ffff */
[----:B------:R-:W-:Y:S05]  /*9530*/  BSYNC B0 ;  /* 0x0000000000007941 */ /* 0x000fea0003800000 */
.L_x_93:
[----:B------:R-:W-:Y:S05]  /*9540*/  EXIT ;  /* 0x000000000000794d */ /* 0x000fea0003800000 */
.L_x_15:
[----:B--2---:R-:W-:-:S04]  /*9550*/  MOV R3, UR8 ;  /* 0x0000000800037c02 */ /* 0x004fc80008000f00 */
[----:B------:R2:W3:Y:S03]  /*9560*/  SYNCS.PHASECHK.TRANS64.TRYWAIT P1, [R3+URZ+0x1c050], R2 ;  /* 0x01c05002030075a7 */ /* 0x0004e6000802017f */
[----:B---3--:R-:W-:Y:S05]  /*9570*/  @!P1 NANOSLEEP.SYNCS 0x989680 ;  /* 0x009896800000995d */ /* 0x008fea0003900000 */
[----:B------:R-:W3:Y:S02]  /*9580*/  @!P1 SYNCS.PHASECHK.TRANS64 P1, [R3+URZ+0x1c050], R2 ;  /* 0x01c05002030095a7 */ /* 0x000ee4000802007f */
[----:B---3--:R-:W-:Y:S05]  /*9590*/  @!P1 BRA `(.L_x_15) ;  /* 0xfffffffc00ec9947 */ /* 0x008fea000383ffff */
[----:B------:R-:W-:Y:S05]  /*95a0*/  BRA `(.L_x_105) ;  /* 0xffffff7800107947 */ /* 0x000fea000383ffff */
.L_x_17:
[----:B--2---:R-:W-:-:S04]  /*95b0*/  MOV R2, UR37 ;  /* 0x0000002500027c02 */ /* 0x004fc80008000f00 */
[----:B------:R2:W3:Y:S03]  /*95c0*/  SYNCS.PHASECHK.TRANS64.TRYWAIT P1, [R2+URZ+0x1c000], R7 ;  /* 0x01c00007020075a7 */ /* 0x0004e6000802017f */
[----:B---3--:R-:W-:Y:S05]  /*95d0*/  @!P1 NANOSLEEP.SYNCS 0x989680 ;  /* 0x009896800000995d */ /* 0x008fea0003900000 */
[----:B------:R-:W3:Y:S02]  /*95e0*/  @!P1 SYNCS.PHASECHK.TRANS64 P1, [R2+URZ+0x1c000], R7 ;  /* 0x01c00007020095a7 */ /* 0x000ee4000802007f */
[----:B---3--:R-:W-:Y:S05]  /*95f0*/  @!P1 BRA `(.L_x_17) ;  /* 0xfffffffc00ec9947 */ /* 0x008fea000383ffff */
[----:B------:R-:W-:Y:S05]  /*9600*/  BRA `(.L_x_106) ;  /* 0xffffff7800187947 */ /* 0x000fea000383ffff */
.L_x_18:
[----:B--2---:R-:W-:-:S04]  /*9610*/  MOV R3, UR5 ;  /* 0x0000000500037c02 */ /* 0x004fc80008000f00 */
[----:B------:R2:W3:Y:S03]  /*9620*/  SYNCS.PHASECHK.TRANS64.TRYWAIT P1, [R3+URZ+-0x8], R2 ;  /* 0xfffff802030075a7 */ /* 0x0004e6000802017f */
[----:B---3--:R-:W-:Y:S05]  /*9630*/  @!P1 NANOSLEEP.SYNCS 0x989680 ;  /* 0x009896800000995d */ /* 0x008fea0003900000 */
[----:B------:R-:W3:Y:S02]  /*9640*/  @!P1 SYNCS.PHASECHK.TRANS64 P1, [R3+URZ+-0x8], R2 ;  /* 0xfffff802030095a7 */ /* 0x000ee4000802007f */
[----:B---3--:R-:W-:Y:S05]  /*9650*/  @!P1 BRA `(.L_x_18) ;  /* 0xfffffffc00ec9947 */ /* 0x008fea000383ffff */
[----:B------:R-:W-:Y:S05]  /*9660*/  BRA `(.L_x_107) ;  /* 0xffffff7800147947 */ /* 0x000fea000383ffff */
.L_x_20:
[----:B--2---:R-:W-:-:S04]  /*9670*/  IMAD.U32 R8, RZ, RZ, UR37 ;  /* 0x00000025ff087e24 */ /* 0x004fc8000f8e00ff */
[----:B------:R2:W3:Y:S03]  /*9680*/  SYNCS.PHASECHK.TRANS64.TRYWAIT P1, [R8+URZ+0x1c008], R7 ;  /* 0x01c00807080075a7 */ /* 0x0004e6000802017f */
[----:B---3--:R-:W-:Y:S05]  /*9690*/  @!P1 NANOSLEEP.SYNCS 0x989680 ;  /* 0x009896800000995d */ /* 0x008fea0003900000 */
[----:B------:R-:W3:Y:S02]  /*96a0*/  @!P1 SYNCS.PHASECHK.TRANS64 P1, [R8+URZ+0x1c008], R7 ;  /* 0x01c00807080095a7 */ /* 0x000ee4000802007f */
[----:B---3--:R-:W-:Y:S05]  /*96b0*/  @!P1 BRA `(.L_x_20) ;  /* 0xfffffffc00ec9947 */ /* 0x008fea000383ffff */
[----:B------:R-:W-:Y:S05]  /*96c0*/  BRA `(.L_x_108) ;  /* 0xffffff9000147947 */ /* 0x000fea000383ffff */
.L_x_25:
[----:B--2---:R-:W-:-:S04]  /*96d0*/  MOV R5, UR10 ;  /* 0x0000000a00057c02 */ /* 0x004fc80008000f00 */
[----:B------:R2:W3:Y:S03]  /*96e0*/  SYNCS.PHASECHK.TRANS64.TRYWAIT P2, [R5+URZ+0x1c000], R4 ;  /* 0x01c00004050075a7 */ /* 0x0004e6000804017f */
[----:B---3--:R-:W-:Y:S05]  /*96f0*/  @!P2 NANOSLEEP.SYNCS 0x989680 ;  /* 0x009896800000a95d */ /* 0x008fea0003900000 */
[----:B------:R-:W3:Y:S02]  /*9700*/  @!P2 SYNCS.PHASECHK.TRANS64 P2, [R5+URZ+0x1c000], R4 ;  /* 0x01c000040500a5a7 */ /* 0x000ee4000804007f */
[----:B---3--:R-:W-:Y:S05]  /*9710*/  @!P2 BRA `(.L_x_25) ;  /* 0xfffffffc00eca947 */ /* 0x008fea000383ffff */
[----:B------:R-:W-:Y:S05]  /*9720*/  BRA `(.L_x_109) ;  /* 0xffffff9000d07947 */ /* 0x000fea000383ffff */
.L_x_29:
[----:B-1----:R-:W-:-:S04]  /*9730*/  MOV R9, UR4 ;  /* 0x0000000400097c02 */ /* 0x002fc80008000f00 */
[----:B------:R1:W2:Y:S03]  /*9740*/  SYNCS.PHASECHK.TRANS64.TRYWAIT P2, [R9+URZ+0x1c000], R10 ;  /* 0x01c0000a090075a7 */ /* 0x0002a6000804017f */
[----:B--2---:R-:W-:Y:S05]  /*9750*/  @!P2 NANOSLEEP.SYNCS 0x989680 ;  /* 0x009896800000a95d */ /* 0x004fea0003900000 */
[----:B------:R-:W2:Y:S02]  /*9760*/  @!P2 SYNCS.PHASECHK.TRANS64 P2, [R9+URZ+0x1c000], R10 ;  /* 0x01c0000a0900a5a7 */ /* 0x000ea4000804007f */
[----:B--2---:R-:W-:Y:S05]  /*9770*/  @!P2 BRA `(.L_x_29) ;  /* 0xfffffffc00eca947 */ /* 0x004fea000383ffff */
[----:B------:R-:W-:Y:S05]  /*9780*/  BRA `(.L_x_28) ;  /* 0xffffffa800b87947 */ /* 0x000fea000383ffff */
.L_x_37:
[----:B--2---:R-:W-:-:S04]  /*9790*/  MOV R5, UR10 ;  /* 0x0000000a00057c02 */ /* 0x004fc80008000f00 */
[----:B------:R2:W3:Y:S03]  /*97a0*/  SYNCS.PHASECHK.TRANS64.TRYWAIT P2, [R5+URZ+0x1c000], R4 ;  /* 0x01c00004050075a7 */ /* 0x0004e6000804017f */
[----:B---3--:R-:W-:Y:S05]  /*97b0*/  @!P2 NANOSLEEP.SYNCS 0x989680 ;  /* 0x009896800000a95d */ /* 0x008fea0003900000 */
[----:B------:R-:W3:Y:S02]  /*97c0*/  @!P2 SYNCS.PHASECHK.TRANS64 P2, [R5+URZ+0x1c000], R4 ;  /* 0x01c000040500a5a7 */ /* 0x000ee4000804007f */
[----:B---3--:R-:W-:Y:S05]  /*97d0*/  @!P2 BRA `(.L_x_37) ;  /* 0xfffffffc00eca947 */ /* 0x008fea000383ffff */
[----:B------:R-:W-:Y:S05]  /*97e0*/  BRA `(.L_x_110) ;  /* 0xffffffac00b87947 */ /* 0x000fea000383ffff */
.L_x_41:
[----:B-1----:R-:W-:-:S04]  /*97f0*/  MOV R9, UR4 ;  /* 0x0000000400097c02 */ /* 0x002fc80008000f00 */
[----:B------:R1:W2:Y:S03]  /*9800*/  SYNCS.PHASECHK.TRANS64.TRYWAIT P2, [R9+URZ+0x1c000], R8 ;  /* 0x01c00008090075a7 */ /* 0x0002a6000804017f */
[----:B--2---:R-:W-:Y:S05]  /*9810*/  @!P2 NANOSLEEP.SYNCS 0x989680 ;  /* 0x009896800000a95d */ /* 0x004fea0003900000 */
[----:B------:R-:W2:Y:S02]  /*9820*/  @!P2 SYNCS.PHASECHK.TRANS64 P2, [R9+URZ+0x1c000], R8 ;  /* 0x01c000080900a5a7 */ /* 0x000ea4000804007f */
[----:B--2---:R-:W-:Y:S05]  /*9830*/  @!P2 BRA `(.L_x_41) ;  /* 0xfffffffc00eca947 */ /* 0x004fea000383ffff */
[----:B------:R-:W-:Y:S05]  /*9840*/  BRA `(.L_x_40) ;  /* 0xffffffc800a47947 */ /* 0x000fea000383ffff */
.L_x_57:
[----:B-1----:R-:W-:-:S04]  /*9850*/  MOV R3, UR5 ;  /* 0x0000000500037c02 */ /* 0x002fc80008000f00 */
[----:B------:R1:W2:Y:S03]  /*9860*/  SYNCS.PHASECHK.TRANS64.TRYWAIT P0, [R3+URZ+0x8], R0 ;  /* 0x00000800030075a7 */ /* 0x0002a6000800017f */
[----:B--2---:R-:W-:Y:S05]  /*9870*/  @!P0 NANOSLEEP.SYNCS 0x989680 ;  /* 0x009896800000895d */ /* 0x004fea0003900000 */
[----:B------:R-:W2:Y:S02]  /*9880*/  @!P0 SYNCS.PHASECHK.TRANS64 P0, [R3+URZ+0x8], R0 ;  /* 0x00000800030085a7 */ /* 0x000ea4000800007f */
[----:B--2---:R-:W-:Y:S05]  /*9890*/  @!P0 BRA `(.L_x_57) ;  /* 0xfffffffc00ec8947 */ /* 0x004fea000383ffff */
[----:B------:R-:W-:Y:S05]  /*98a0*/  BRA `(.L_x_111) ;  /* 0xffffffd400287947 */ /* 0x000fea000383ffff */
.L_x_75:
[----:B--2---:R2:W4:Y:S02]  /*98b0*/  SYNCS.PHASECHK.TRANS64.TRYWAIT P0, [R4+URZ+0x1c060], R3 ;  /* 0x01c06003040075a7 */ /* 0x004524000800017f */
[----:B----4-:R-:W-:Y:S05]  /*98c0*/  @!P0 NANOSLEEP.SYNCS 0x989680 ;  /* 0x009896800000895d */ /* 0x010fea0003900000 */
[----:B------:R-:W4:Y:S02]  /*98d0*/  @!P0 SYNCS.PHASECHK.TRANS64 P0, [R4+URZ+0x1c060], R3 ;  /* 0x01c06003040085a7 */ /* 0x000f24000800007f */
[----:B----4-:R-:W-:Y:S05]  /*98e0*/  @!P0 BRA `(.L_x_75) ;  /* 0xfffffffc00f08947 */ /* 0x010fea000383ffff */
[----:B------:R-:W-:Y:S05]  /*98f0*/  BRA `(.L_x_112) ;  /* 0xffffffe800bc7947 */ /* 0x000fea000383ffff */
.L_x_80:
[----:B-1----:R1:W2:Y:S02]  /*9900*/  SYNCS.PHASECHK.TRANS64.TRYWAIT P0, [R2+URZ+0x1c028], R5 ;  /* 0x01c02805020075a7 */ /* 0x0022a4000800017f */
[----:B--2---:R-:W-:Y:S05]  /*9910*/  @!P0 NANOSLEEP.SYNCS 0x989680 ;  /* 0x009896800000895d */ /* 0x004fea0003900000 */
[----:B------:R-:W2:Y:S02]  /*9920*/  @!P0 SYNCS.PHASECHK.TRANS64 P0, [R2+URZ+0x1c028], R5 ;  /* 0x01c02805020085a7 */ /* 0x000ea4000800007f */
[----:B--2---:R-:W-:Y:S05]  /*9930*/  @!P0 BRA `(.L_x_80) ;  /* 0xfffffffc00f08947 */ /* 0x004fea000383ffff */
[----:B------:R-:W-:Y:S05]  /*9940*/  BRA `(.L_x_113) ;  /* 0xffffffec00547947 */ /* 0x000fea000383ffff */
.L_x_85:
[----:B-1----:R1:W2:Y:S02]  /*9950*/  SYNCS.PHASECHK.TRANS64.TRYWAIT P0, [R5+URZ+0x1c060], R6 ;  /* 0x01c06006050075a7 */ /* 0x0022a4000800017f */
[----:B--2---:R-:W-:Y:S05]  /*9960*/  @!P0 NANOSLEEP.SYNCS 0x989680 ;  /* 0x009896800000895d */ /* 0x004fea0003900000 */
[----:B------:R-:W2:Y:S02]  /*9970*/  @!P0 SYNCS.PHASECHK.TRANS64 P0, [R5+URZ+0x1c060], R6 ;  /* 0x01c06006050085a7 */ /* 0x000ea4000800007f */
[----:B--2---:R-:W-:Y:S05]  /*9980*/  @!P0 BRA `(.L_x_85) ;  /* 0xfffffffc00f08947 */ /* 0x004fea000383ffff */
[----:B------:R-:W-:Y:S05]  /*9990*/  BRA `(.L_x_114) ;  /* 0xffffffec00ec7947 */ /* 0x000fea000383ffff */
.L_x_90:
[----:B-1----:R1:W2:Y:S02]  /*99a0*/  SYNCS.PHASECHK.TRANS64.TRYWAIT P0, [R4+URZ+0x1c028], R7 ;  /* 0x01c02807040075a7 */ /* 0x0022a4000800017f */
[----:B--2---:R-:W-:Y:S05]  /*99b0*/  @!P0 NANOSLEEP.SYNCS 0x989680 ;  /* 0x009896800000895d */ /* 0x004fea0003900000 */
[----:B------:R-:W2:Y:S02]  /*99c0*/  @!P0 SYNCS.PHASECHK.TRANS64 P0, [R4+URZ+0x1c028], R7 ;  /* 0x01c02807040085a7 */ /* 0x000ea4000800007f */
[----:B--2---:R-:W-:Y:S05]  /*99d0*/  @!P0 BRA `(.L_x_90) ;  /* 0xfffffffc00f08947 */ /* 0x004fea000383ffff */
[----:B------:R-:W-:Y:S05]  /*99e0*/  BRA `(.L_x_115) ;  /* 0xfffffff000907947 */ /* 0x000fea000383ffff */
.L_x_96:
[----:B-1----:R1:W2:Y:S02]  /*99f0*/  SYNCS.PHASECHK.TRANS64.TRYWAIT P4, [R6+URZ+0x1c028], R5 ;  /* 0x01c02805060075a7 */ /* 0x0022a4000808017f */
[----:B--2---:R-:W-:Y:S05]  /*9a00*/  @!P4 NANOSLEEP.SYNCS 0x989680 ;  /* 0x009896800000c95d */ /* 0x004fea0003900000 */
[----:B------:R-:W2:Y:S02]  /*9a10*/  @!P4 SYNCS.PHASECHK.TRANS64 P4, [R6+URZ+0x1c028], R5 ;  /* 0x01c028050600c5a7 */ /* 0x000ea4000808007f */
[----:B--2---:R-:W-:Y:S05]  /*9a20*/  @!P4 BRA `(.L_x_96) ;  /* 0xfffffffc00f0c947 */ /* 0x004fea000383ffff */
[----:B------:R-:W-:Y:S05]  /*9a30*/  BRA `(.L_x_116) ;  /* 0xfffffff400647947 */ /* 0x000fea000383ffff */
.L_x_101:
[----:B-1----:R1:W2:Y:S02]  /*9a40*/  SYNCS.PHASECHK.TRANS64.TRYWAIT P4, [R6+URZ+0x1c028], R7 ;  /* 0x01c02807060075a7 */ /* 0x0022a4000808017f */
[----:B--2---:R-:W-:Y:S05]  /*9a50*/  @!P4 NANOSLEEP.SYNCS 0x989680 ;  /* 0x009896800000c95d */ /* 0x004fea0003900000 */
[----:B------:R-:W2:Y:S02]  /*9a60*/  @!P4 SYNCS.PHASECHK.TRANS64 P4, [R6+URZ+0x1c028], R7 ;  /* 0x01c028070600c5a7 */ /* 0x000ea4000808007f */
[----:B--2---:R-:W-:Y:S05]  /*9a70*/  @!P4 BRA `(.L_x_101) ;  /* 0xfffffffc00f0c947 */ /* 0x004fea000383ffff */
[----:B------:R-:W-:Y:S05]  /*9a80*/  BRA `(.L_x_117) ;  /* 0xfffffff800087947 */ /* 0x000fea000383ffff */
        .weak           $__internal_0_$__cuda_sm20_rcp_rn_f32_slowpath
        .type           $__internal_0_$__cuda_sm20_rcp_rn_f32_slowpath,@function
        .size           $__internal_0_$__cuda_sm20_rcp_rn_f32_slowpath,(.L_x_123 - $__internal_0_$__cuda_sm20_rcp_rn_f32_slowpath)
$__internal_0_$__cuda_sm20_rcp_rn_f32_slowpath:
[----:B------:R-:W-:Y:S01]  /*9a90*/  IMAD.SHL.U32 R0, R2, 0x2, RZ ;  /* 0x0000000202007824 */ /* 0x000fe200078e00ff */
[----:B------:R-:W-:Y:S04]  /*9aa0*/  BSSY B2, `(.L_x_118) ;  /* 0x0000030000027945 */ /* 0x000fe80003800000 */
[----:B------:R-:W-:-:S04]  /*9ab0*/  SHF.R.U32.HI R18, RZ, 0x18, R0 ;  /* 0x00000018ff127819 */ /* 0x000fc80000011600 */
[----:B------:R-:W-:-:S13]  /*9ac0*/  ISETP.NE.U32.AND P0, PT, R18, RZ, PT ;  /* 0x000000ff1200720c */ /* 0x000fda0003f05070 */
[----:B------:R-:W-:Y:S05]  /*9ad0*/  @P0 BRA `(.L_x_119) ;  /* 0x0000000000280947 */ /* 0x000fea0003800000 */
[----:B------:R-:W-:-:S04]  /*9ae0*/  SHF.L.U32 R0, R2, 0x1, RZ ;  /* 0x0000000102007819 */ /* 0x000fc800000006ff */
[----:B------:R-:W-:-:S13]  /*9af0*/  ISETP.NE.AND P0, PT, R0, RZ, PT ;  /* 0x000000ff0000720c */ /* 0x000fda0003f05270 */
[----:B------:R-:W-:Y:S01]  /*9b00*/  @P0 FFMA R10, R2, 1.84467440737095516160e+19, RZ ;  /* 0x5f800000020a0823 */ /* 0x000fe200000000ff */
[----:B------:R-:W-:Y:S08]  /*9b10*/  @!P0 MUFU.RCP R3, R2 ;  /* 0x0000000200038308 */ /* 0x000ff00000001000 */
[----:B------:R-:W1:Y:S02]  /*9b20*/  @P0 MUFU.RCP R13, R10 ;  /* 0x0000000a000d0308 */ /* 0x000e640000001000 */
[----:B-1----:R-:W-:-:S04]  /*9b30*/  @P0 FFMA R0, R10, R13, -1 ;  /* 0xbf8000000a000423 */ /* 0x002fc8000000000d */
[----:B------:R-:W-:-:S04]  /*9b40*/  @P0 FADD.FTZ R0, -R0, -RZ ;  /* 0x800000ff00000221 */ /* 0x000fc80000010100 */
[----:B------:R-:W-:-:S04]  /*9b50*/  @P0 FFMA R0, R13, R0, R13 ;  /* 0x000000000d000223 */ /* 0x000fc8000000000d */
[----:B------:R-:W-:Y:S01]  /*9b60*/  @P0 FFMA R3, R0, 1.84467440737095516160e+19, RZ ;  /* 0x5f80000000030823 */ /* 0x000fe200000000ff */
[----:B------:R-:W-:Y:S06]  /*9b70*/  BRA `(.L_x_120) ;  /* 0x0000000000887947 */ /* 0x000fec0003800000 */
.L_x_119:
[----:B------:R-:W-:-:S04]  /*9b80*/  IADD3 R19, R18, -0xfd, RZ ;  /* 0xffffff0312137810 */ /* 0x000fc80007ffe0ff */
[----:B------:R-:W-:-:S13]  /*9b90*/  ISETP.GT.U32.AND P0, PT, R19, 0x1, PT ;  /* 0x000000011300780c */ /* 0x000fda0003f04070 */
[----:B------:R-:W-:Y:S05]  /*9ba0*/  @P0 BRA `(.L_x_121) ;  /* 0x0000000000780947 */ /* 0x000fea0003800000 */
[----:B------:R-:W-:Y:S02]  /*9bb0*/  LOP3.LUT R0, R2, 0x7fffff, RZ, 0xc0, !PT ;  /* 0x007fffff02007812 */ /* 0x000fe400078ec0ff */
[----:B------:R-:W-:Y:S02]  /*9bc0*/  MOV R14, 0x3 ;  /* 0x00000003000e7802 */ /* 0x000fe40000000f00 */
[----:B------:R-:W-:Y:S02]  /*9bd0*/  LOP3.LUT R0, R0, 0x3f800000, RZ, 0xfc, !PT ;  /* 0x3f80000000007812 */ /* 0x000fe400078efcff */
[----:B------:R-:W-:Y:S02]  /*9be0*/  SHF.L.U32 R14, R14, R19, RZ ;  /* 0x000000130e0e7219 */ /* 0x000fe400000006ff */
[----:B------:R-:W1:Y:S02]  /*9bf0*/  MUFU.RCP R3, R0 ;  /* 0x0000000000037308 */ /* 0x000e640000001000 */
[----:B-1----:R-:W-:-:S04]  /*9c00*/  FFMA R10, R0, R3, -1 ;  /* 0xbf800000000a7423 */ /* 0x002fc80000000003 */
[----:B------:R-:W-:-:S04]  /*9c10*/  FADD.FTZ R10, -R10, -RZ ;  /* 0x800000ff0a0a7221 */ /* 0x000fc80000010100 */
[CCC-:B------:R-:W-:Y:S01]  /*9c20*/  FFMA.RM R12, R3.reuse, R10.reuse, R3.reuse ;  /* 0x0000000a030c7223 */ /* 0x1c0fe20000004003 */
[----:B------:R-:W-:-:S04]  /*9c30*/  FFMA.RP R13, R3, R10, R3 ;  /* 0x0000000a030d7223 */ /* 0x000fc80000008003 */
[C---:B------:R-:W-:Y:S02]  /*9c40*/  LOP3.LUT R3, R12.reuse, 0x7fffff, RZ, 0xc0, !PT ;  /* 0x007fffff0c037812 */ /* 0x040fe400078ec0ff */
[----:B------:R-:W-:Y:S02]  /*9c50*/  FSETP.NEU.FTZ.AND P0, PT, R12, R13, PT ;  /* 0x0000000d0c00720b */ /* 0x000fe40003f1d000 */
[----:B------:R-:W-:Y:S02]  /*9c60*/  LOP3.LUT R3, R3, 0x800000, RZ, 0xfc, !PT ;  /* 0x0080000003037812 */ /* 0x000fe400078efcff */
[----:B------:R-:W-:Y:S02]  /*9c70*/  SEL R10, RZ, 0xffffffff, !P0 ;  /* 0xffffffffff0a7807 */ /* 0x000fe40004000000 */
[----:B------:R-:W-:Y:S02]  /*9c80*/  LOP3.LUT R14, R14, R3, RZ, 0xc0, !PT ;  /* 0x000000030e0e7212 */ /* 0x000fe400078ec0ff */
[----:B------:R-:W-:-:S02]  /*9c90*/  IADD3 R10, -R10, RZ, RZ ;  /* 0x000000ff0a0a7210 */ /* 0x000fc40007ffe1ff */
[-C--:B------:R-:W-:Y:S02]  /*9ca0*/  SHF.R.U32.HI R14, RZ, R19.reuse, R14 ;  /* 0x00000013ff0e7219 */ /* 0x080fe4000001160e */
[----:B------:R-:W-:Y:S02]  /*9cb0*/  LOP3.LUT P1, RZ, R10, R19, R3, 0xf8, !PT ;  /* 0x000000130aff7212 */ /* 0x000fe4000782f803 */
[C---:B------:R-:W-:Y:S02]  /*9cc0*/  LOP3.LUT P0, RZ, R14.reuse, 0x1, RZ, 0xc0, !PT ;  /* 0x000000010eff7812 */ /* 0x040fe4000780c0ff */
[----:B------:R-:W-:-:S04]  /*9cd0*/  LOP3.LUT P2, RZ, R14, 0x2, RZ, 0xc0, !PT ;  /* 0x000000020eff7812 */ /* 0x000fc8000784c0ff */
[----:B------:R-:W-:Y:S02]  /*9ce0*/  PLOP3.LUT P0, PT, P0, P1, P2, 0xe0, 0x0 ;  /* 0x000000000000781c */ /* 0x000fe40000703c20 */
[----:B------:R-:W-:Y:S02]  /*9cf0*/  LOP3.LUT P1, RZ, R2, 0x7fffff, RZ, 0xc0, !PT ;  /* 0x007fffff02ff7812 */ /* 0x000fe4000782c0ff */
[----:B------:R-:W-:-:S04]  /*9d00*/  SEL R0, RZ, 0x1, !P0 ;  /* 0x00000001ff007807 */ /* 0x000fc80004000000 */
[----:B------:R-:W-:-:S04]  /*9d10*/  IADD3 R0, -R0, RZ, RZ ;  /* 0x000000ff00007210 */ /* 0x000fc80007ffe1ff */
[----:B------:R-:W-:Y:S01]  /*9d20*/  ISETP.GE.AND P0, PT, R0, RZ, PT ;  /* 0x000000ff0000720c */ /* 0x000fe20003f06270 */
[----:B------:R-:W-:-:S05]  /*9d30*/  VIADD R0, R18, 0xffffff04 ;  /* 0xffffff0412007836 */ /* 0x000fca0000000000 */
[----:B------:R-:W-:-:S07]  /*9d40*/  SHF.R.U32.HI R3, RZ, R0, R3 ;  /* 0x00000000ff037219 */ /* 0x000fce0000011603 */
[----:B------:R-:W-:-:S04]  /*9d50*/  @!P0 IADD3 R3, R3, 0x1, RZ ;  /* 0x0000000103038810 */ /* 0x000fc80007ffe0ff */
[----:B------:R-:W-:-:S04]  /*9d60*/  @!P1 SHF.L.U32 R3, R3, 0x1, RZ ;  /* 0x0000000103039819 */ /* 0x000fc800000006ff */
[----:B------:R-:W-:Y:S01]  /*9d70*/  LOP3.LUT R3, R3, 0x80000000, R2, 0xf8, !PT ;  /* 0x8000000003037812 */ /* 0x000fe200078ef802 */
[----:B------:R-:W-:Y:S06]  /*9d80*/  BRA `(.L_x_120) ;  /* 0x0000000000047947 */ /* 0x000fec0003800000 */
.L_x_121:
[----:B------:R1:W2:Y:S02]  /*9d90*/  MUFU.RCP R3, R2 ;  /* 0x0000000200037308 */ /* 0x0002a40000001000 */
.L_x_120:
[----:B------:R-:W-:Y:S05]  /*9da0*/  BSYNC B2 ;  /* 0x0000000000027941 */ /* 0x000fea0003800000 */
.L_x_118:
[----:B--2---:R-:W-:Y:S02]  /*9db0*/  MOV R0, R3 ;  /* 0x0000000300007202 */ /* 0x004fe40000000f00 */
[----:B-1----:R-:W-:Y:S02]  /*9dc0*/  MOV R2, R15 ;  /* 0x0000000f00027202 */ /* 0x002fe40000000f00 */
[----:B------:R-:W-:-:S04]  /*9dd0*/  MOV R3, 0x0 ;  /* 0x0000000000037802 */ /* 0x000fc80000000f00 */
[----:B------:R-:W-:Y:S05]  /*9de0*/  RET.REL.NODEC R2 `(_ZN7cutlass13device_kernelINS_4fmha6kernel28FmhaKernelTmaWarpSpecializedINS1_10collective30FmhaMainloopTmaWarpSpecializedINS_10bfloat16_tEffN4cute5tupleIJNS7_1CILi128EEENS9_ILi64EEESA_EEENS8_IJiNS9_ILi1EEENS8_IJiiEEEEEESF_SF_NS4_14ResidualFusionEJEEENS4_15FmhaFwdEpilogueIS6_fNS8_IJSB_SA_SB_EEEEENS2_23IndividualTileSchedulerEJEEEEEvNT_6ParamsE) ;  /* 0xffffff6002847950 */ /* 0x000fea0003c3ffff */
.L_x_122:
[----:B------:R-:W-:-:S00]  /*9df0*/  BRA `(.L_x_122) ;  /* 0xfffffffc00fc7947 */ /* 0x000fc0000383ffff */
[----:B------:R-:W-:-:S00]  /*9e00*/  NOP ;  /* 0x0000000000007918 */ /* 0x000fc00000000000 */
[----:B------:R-:W-:-:S00]  /*9e10*/  NOP ;  /* 0x0000000000007918 */ /* 0x000fc00000000000 */
[----:B------:R-:W-:-:S00]  /*9e20*/  NOP ;  /* 0x0000000000007918 */ /* 0x000fc00000000000 */
[----:B------:R-:W-:-:S00]  /*9e30*/  NOP ;  /* 0x0000000000007918 */ /* 0x000fc00000000000 */
[----:B------:R-:W-:-:S00]  /*9e40*/  NOP ;  /* 0x0000000000007918 */ /* 0x000fc00000000000 */
[----:B------:R-:W-:-:S00]  /*9e50*/  NOP ;  /* 0x0000000000007918 */ /* 0x000fc00000000000 */
[----:B------:R-:W-:-:S00]  /*9e60*/  NOP ;  /* 0x0000000000007918 */ /* 0x000fc00000000000 */
[----:B------:R-:W-:-:S00]  /*9e70*/  NOP ;  /* 0x0000000000007918 */ /* 0x000fc00000000000 */
.L_x_123:


//--------------------- .nv.global.init           --------------------------
	.section	.nv.global.init,"aw",@progbits
.nv.global.init:
	.type		$str$24,@object
	.size		$str$24,($str$25 - $str$24)
$str$24:
        /*0000*/ 	.byte	0x28, 0x61, 0x64, 0x64, 0x72, 0x65, 0x73, 0x73, 0x20, 0x26, 0x20, 0x6d, 0x61, 0x73, 0x6b, 0x29
        /*0010*/ 	.byte	0x20, 0x3d, 0x3d, 0x20, 0x30, 0x00
	.type		$str$25,@object
	.size		$str$25,(__unnamed_1 - $str$25)
$str$25:
        /*0016*/ 	.byte	0x2f, 0x74, 0x6d, 0x70, 0x2f, 0x63, 0x75, 0x74, 0x6c, 0x61, 0x73, 0x73, 0x5f, 0x73, 0x77, 0x65
        /*0026*/ 	.byte	0x65, 0x70, 0x5f, 0x73, 0x72, 0x63, 0x2f, 0x69, 0x6e, 0x63, 0x6c, 0x75, 0x64, 0x65, 0x2f, 0x63
        /*0036*/ 	.byte	0x75, 0x74, 0x65, 0x2f, 0x70, 0x6f, 0x69, 0x6e, 0x74, 0x65, 0x72, 0x5f, 0x66, 0x6c, 0x61, 0x67
        /*0046*/ 	.byte	0x67, 0x65, 0x64, 0x2e, 0x68, 0x70, 0x70, 0x00
	.type		__unnamed_1,@object
	.size		__unnamed_1,(__unnamed_2 - __unnamed_1)
__unnamed_1:
        /*004e*/ 	.byte	0x61, 0x75, 0x74, 0x6f, 0x20, 0x63, 0x75, 0x74, 0x65, 0x3a, 0x3a, 0x61, 0x73, 0x5f, 0x70, 0x6f
        /* <DEDUP_REMOVED lines=27> */
        /*020e*/ 	.byte	0x32, 0x30, 0x34, 0x38, 0x3e, 0x3e, 0x3e, 0x3e, 0x3e, 0x5d, 0x00
	.type		__unnamed_2,@object
	.size		__unnamed_2,(.L_1 - __unnamed_2)
__unnamed_2:
        /* <DEDUP_REMOVED lines=29> */
.L_1:


//--------------------- .nv.shared._ZN7cutlass13device_kernelINS_4fmha6kernel28FmhaKernelTmaWarpSpecializedINS1_10collective30FmhaMainloopTmaWarpSpecializedINS_10bfloat16_tEffN4cute5tupleIJNS7_1CILi128EEENS9_ILi64EEESA_EEENS8_IJiNS9_ILi1EEENS8_IJiiEEEEEESF_SF_NS4_14ResidualFusionEJEEENS4_15FmhaFwdEpilogueIS6_fNS8_IJSB_SA_SB_EEEEENS2_23IndividualTileSchedulerEJEEEEEvNT_6ParamsE --------------------------
	.section	.nv.shared._ZN7cutlass13device_kernelINS_4fmha6kernel28FmhaKernelTmaWarpSpecializedINS1_10collective30FmhaMainloopTmaWarpSpecializedINS_10bfloat16_tEffN4cute5tupleIJNS7_1CILi128EEENS9_ILi64EEESA_EEENS8_IJiNS9_ILi1EEENS8_IJiiEEEEEESF_SF_NS4_14ResidualFusionEJEEENS4_15FmhaFwdEpilogueIS6_fNS8_IJSB_SA_SB_EEEEENS2_23IndividualTileSchedulerEJEEEEEvNT_6ParamsE,"aw",@nobits
	.sectionflags	@""
	.align	16
	.zero		1024


//--------------------- .nv.shared.reserved.0     --------------------------
	.section	.nv.shared.reserved.0,"aw",@nobits
	.weak		__nv_reservedSMEM_offset_0_alias
	.size		__nv_reservedSMEM_offset_0_alias, 0, 0
	.other		__nv_reservedSMEM_offset_0_alias,@"STO_CUDA_RESERVED_SHARED STV_DEFAULT"
__nv_reservedSMEM_offset_0_alias:
	.zero		0


//--------------------- .nv.global                --------------------------
	.section	.nv.global,"aw",@nobits
.nv.global:
	.type		_ZN39_INTERNAL_70c5a0c8_4_k_cu_91c38720_36834cute1_E,@object
	.size		_ZN39_INTERNAL_70c5a0c8_4_k_cu_91c38720_36834cute1_E,(_ZN39_INTERNAL_70c5a0c8_4_k_cu_91c38720_36834cuda3std3__45__cpo6cbeginE - _ZN39_INTERNAL_70c5a0c8_4_k_cu_91c38720_36834cute1_E)
_ZN39_INTERNAL_70c5a0c8_4_k_cu_91c38720_36834cute1_E:
	.zero		1
	.type		_ZN39_INTERNAL_70c5a0c8_4_k_cu_91c38720_36834cuda3std3__45__cpo6cbeginE,@object
	.size		_ZN39_INTERNAL_70c5a0c8_4_k_cu_91c38720_36834cuda3std3__45__cpo6cbeginE,(_ZN39_INTERNAL_70c5a0c8_4_k_cu_91c38720_36834cuda3std3__48in_placeE - _ZN39_INTERNAL_70c5a0c8_4_k_cu_91c38720_36834cuda3std3__45__cpo6cbeginE)
_ZN39_INTERNAL_70c5a0c8_4_k_cu_91c38720_36834cuda3std3__45__cpo6cbeginE:
	.zero		1
	.type		_ZN39_INTERNAL_70c5a0c8_4_k_cu_91c38720_36834cuda3std3__48in_placeE,@object
	.size		_ZN39_INTERNAL_70c5a0c8_4_k_cu_91c38720_36834cuda3std3__48in_placeE,(_ZN39_INTERNAL_70c5a0c8_4_k_cu_91c38720_36834cuda3std6ranges3__45__cpo9iter_moveE - _ZN39_INTERNAL_70c5a0c8_4_k_cu_91c38720_36834cuda3std3__48in_placeE)
_ZN39_INTERNAL_70c5a0c8_4_k_cu_91c38720_36834cuda3std3__48in_placeE:
	.zero		1
	.type		_ZN39_INTERNAL_70c5a0c8_4_k_cu_91c38720_36834cuda3std6ranges3__45__cpo9iter_moveE,@object
	.size		_ZN39_INTERNAL_70c5a0c8_4_k_cu_91c38720_36834cuda3std6ranges3__45__cpo9iter_moveE,(_ZN39_INTERNAL_70c5a0c8_4_k_cu_91c38720_36834cuda3std3__45__cpo5beginE - _ZN39_INTERNAL_70c5a0c8_4_k_cu_91c38720_36834cuda3std6ranges3__45__cpo9iter_moveE)
_ZN39_INTERNAL_70c5a0c8_4_k_cu_91c38720_36834cuda3std6ranges3__45__cpo9iter_moveE:
	.zero		1
	.type		_ZN39_INTERNAL_70c5a0c8_4_k_cu_91c38720_36834cuda3std3__45__cpo5beginE,@object
	.size		_ZN39_INTERNAL_70c5a0c8_4_k_cu_91c38720_36834cuda3std3__45__cpo5beginE,(_ZN39_INTERNAL_70c5a0c8_4_k_cu_91c38720_36834cuda3std3__441_GLOBAL__N__70c5a0c8_4_k_cu_91c38720_36836ignoreE - _ZN39_INTERNAL_70c5a0c8_4_k_cu_91c38720_36834cuda3std3__45__cpo5beginE)
_ZN39_INTERNAL_70c5a0c8_4_k_cu_91c38720_36834cuda3std3__45__cpo5beginE:
	.zero		1
	.type		_ZN39_INTERNAL_70c5a0c8_4_k_cu_91c38720_36834cuda3std3__441_GLOBAL__N__70c5a0c8_4_k_cu_91c38720_36836ignoreE,@object
	.size		_ZN39_INTERNAL_70c5a0c8_4_k_cu_91c38720_36834cuda3std3__441_GLOBAL__N__70c5a0c8_4_k_cu_91c38720_36836ignoreE,(_ZN39_INTERNAL_70c5a0c8_4_k_cu_91c38720_36834cute7productE - _ZN39_INTERNAL_70c5a0c8_4_k_cu_91c38720_36834cuda3std3__441_GLOBAL__N__70c5a0c8_4_k_cu_91c38720_36836ignoreE)
_ZN39_INTERNAL_70c5a0c8_4_k_cu_91c38720_36834cuda3std3__441_GLOBAL__N__70c5a0c8_4_k_cu_91c38720_36836ignoreE:
	.zero		1
	.type		_ZN39_INTERNAL_70c5a0c8_4_k_cu_91c38720_36834cute7productE,@object
	.size		_ZN39_INTERNAL_70c5a0c8_4_k_cu_91c38720_36834cute7productE,(_ZN39_INTERNAL_70c5a0c8_4_k_cu_91c38720_36834cuda3std3__45__cpo3endE - _ZN39_INTERNAL_70c5a0c8_4_k_cu_91c38720_36834cute7productE)
_ZN39_INTERNAL_70c5a0c8_4_k_cu_91c38720_36834cute7productE:
	.zero		1
	.type		_ZN39_INTERNAL_70c5a0c8_4_k_cu_91c38720_36834cuda3std3__45__cpo3endE,@object
	.size		_ZN39_INTERNAL_70c5a0c8_4_k_cu_91c38720_36834cuda3std3__45__cpo3endE,(_ZN39_INTERNAL_70c5a0c8_4_k_cu_91c38720_36834cuda3std3__419piecewise_constructE - _ZN39_INTERNAL_70c5a0c8_4_k_cu_91c38720_36834cuda3std3__45__cpo3endE)
_ZN39_INTERNAL_70c5a0c8_4_k_cu_91c38720_36834cuda3std3__45__cpo3endE:
	.zero		1
	.type		_ZN39_INTERNAL_70c5a0c8_4_k_cu_91c38720_36834cuda3std3__419piecewise_constructE,@object
	.size		_ZN39_INTERNAL_70c5a0c8_4_k_cu_91c38720_36834cuda3std3__419piecewise_constructE,(_ZN39_INTERNAL_70c5a0c8_4_k_cu_91c38720_36834cuda3std3__45__cpo4cendE - _ZN39_INTERNAL_70c5a0c8_4_k_cu_91c38720_36834cuda3std3__419piecewise_constructE)
_ZN39_INTERNAL_70c5a0c8_4_k_cu_91c38720_36834cuda3std3__419piecewise_constructE:
	.zero		1
	.type		_ZN39_INTERNAL_70c5a0c8_4_k_cu_91c38720_36834cuda3std3__45__cpo4cendE,@object
	.size		_ZN39_INTERNAL_70c5a0c8_4_k_cu_91c38720_36834cuda3std3__45__cpo4cendE,(_ZN39_INTERNAL_70c5a0c8_4_k_cu_91c38720_36834cuda3std6ranges3__45__cpo4swapE - _ZN39_INTERNAL_70c5a0c8_4_k_cu_91c38720_36834cuda3std3__45__cpo4cendE)
_ZN39_INTERNAL_70c5a0c8_4_k_cu_91c38720_36834cuda3std3__45__cpo4cendE:
	.zero		1
	.type		_ZN39_INTERNAL_70c5a0c8_4_k_cu_91c38720_36834cuda3std6ranges3__45__cpo4swapE,@object
	.size		_ZN39_INTERNAL_70c5a0c8_4_k_cu_91c38720_36834cuda3std6ranges3__45__cpo4swapE,(.L_9 - _ZN39_INTERNAL_70c5a0c8_4_k_cu_91c38720_36834cuda3std6ranges3__45__cpo4swapE)
_ZN39_INTERNAL_70c5a0c8_4_k_cu_91c38720_36834cuda3std6ranges3__45__cpo4swapE:
	.zero		1
.L_9:


//--------------------- .nv.constant0._ZN7cutlass13device_kernelINS_4fmha6kernel28FmhaKernelTmaWarpSpecializedINS1_10collective30FmhaMainloopTmaWarpSpecializedINS_10bfloat16_tEffN4cute5tupleIJNS7_1CILi128EEENS9_ILi64EEESA_EEENS8_IJiNS9_ILi1EEENS8_IJiiEEEEEESF_SF_NS4_14ResidualFusionEJEEENS4_15FmhaFwdEpilogueIS6_fNS8_IJSB_SA_SB_EEEEENS2_23IndividualTileSchedulerEJEEEEEvNT_6ParamsE --------------------------
	.section	.nv.constant0._ZN7cutlass13device_kernelINS_4fmha6kernel28FmhaKernelTmaWarpSpecializedINS1_10collective30FmhaMainloopTmaWarpSpecializedINS_10bfloat16_tEffN4cute5tupleIJNS7_1CILi128EEENS9_ILi64EEESA_EEENS8_IJiNS9_ILi1EEENS8_IJiiEEEEEESF_SF_NS4_14ResidualFusionEJEEENS4_15FmhaFwdEpilogueIS6_fNS8_IJSB_SA_SB_EEEEENS2_23IndividualTileSchedulerEJEEEEEvNT_6ParamsE,"a",@progbits
	.sectionflags	@""
	.align	4
.nv.constant0._ZN7cutlass13device_kernelINS_4fmha6kernel28FmhaKernelTmaWarpSpecializedINS1_10collective30FmhaMainloopTmaWarpSpecializedINS_10bfloat16_tEffN4cute5tupleIJNS7_1CILi128EEENS9_ILi64EEESA_EEENS8_IJiNS9_ILi1EEENS8_IJiiEEEEEESF_SF_NS4_14ResidualFusionEJEEENS4_15FmhaFwdEpilogueIS6_fNS8_IJSB_SA_SB_EEEEENS2_23IndividualTileSchedulerEJEEEEEvNT_6ParamsE:
	.zero		2688


//--------------------- SYMBOLS --------------------------

	.type		.nv.reservedSmem.offset0,@object
	.size		.nv.reservedSmem.offset0,0x4
	.type		__assertfail,@function
